//
// Generated by NVIDIA NVVM Compiler
//
// Compiler Build ID: CL-36424714
// Cuda compilation tools, release 13.0, V13.0.88
// Based on NVVM 20.0.0
//

.version 9.0
.target sm_100
.address_size 64

	// .globl	dual_graph_unified_kernel
// shared_positions has been demoted
// shared_weights has been demoted

.visible .entry dual_graph_unified_kernel(
	.param .u64 .ptr .align 1 dual_graph_unified_kernel_param_0,
	.param .u64 .ptr .align 1 dual_graph_unified_kernel_param_1,
	.param .u64 .ptr .align 1 dual_graph_unified_kernel_param_2,
	.param .align 4 .b8 dual_graph_unified_kernel_param_3[104]
)
{
	.local .align 4 .b8 	__local_depot0[104];
	.reg .b64 	%SP;
	.reg .b64 	%SPL;
	.reg .pred 	%p<165>;
	.reg .b16 	%rs<4>;
	.reg .b32 	%r<276>;
	.reg .b32 	%f<1079>;
	.reg .b64 	%rd<145>;
	// demoted variable
	.shared .align 4 .b8 shared_positions[3072];
	// demoted variable
	.shared .align 4 .b8 shared_weights[1024];
	mov.u64 	%SPL, __local_depot0;
	ld.param.u32 	%r163, [dual_graph_unified_kernel_param_3+100];
	ld.param.u32 	%r162, [dual_graph_unified_kernel_param_3+96];
	ld.param.u32 	%r161, [dual_graph_unified_kernel_param_3+92];
	ld.param.u32 	%r160, [dual_graph_unified_kernel_param_3+88];
	ld.param.u32 	%r159, [dual_graph_unified_kernel_param_3+84];
	ld.param.u32 	%r158, [dual_graph_unified_kernel_param_3+80];
	ld.param.f32 	%f442, [dual_graph_unified_kernel_param_3+76];
	ld.param.f32 	%f441, [dual_graph_unified_kernel_param_3+72];
	ld.param.f32 	%f440, [dual_graph_unified_kernel_param_3+68];
	ld.param.f32 	%f439, [dual_graph_unified_kernel_param_3+64];
	ld.param.f32 	%f438, [dual_graph_unified_kernel_param_3+60];
	ld.param.f32 	%f437, [dual_graph_unified_kernel_param_3+56];
	ld.param.f32 	%f436, [dual_graph_unified_kernel_param_3+52];
	ld.param.f32 	%f435, [dual_graph_unified_kernel_param_3+48];
	ld.param.f32 	%f434, [dual_graph_unified_kernel_param_3+44];
	ld.param.f32 	%f433, [dual_graph_unified_kernel_param_3+40];
	ld.param.f32 	%f432, [dual_graph_unified_kernel_param_3+36];
	ld.param.f32 	%f431, [dual_graph_unified_kernel_param_3+32];
	ld.param.f32 	%f430, [dual_graph_unified_kernel_param_3+28];
	ld.param.f32 	%f429, [dual_graph_unified_kernel_param_3+24];
	ld.param.f32 	%f428, [dual_graph_unified_kernel_param_3+20];
	ld.param.f32 	%f427, [dual_graph_unified_kernel_param_3+16];
	ld.param.f32 	%f426, [dual_graph_unified_kernel_param_3+12];
	ld.param.f32 	%f425, [dual_graph_unified_kernel_param_3+8];
	ld.param.f32 	%f424, [dual_graph_unified_kernel_param_3+4];
	ld.param.f32 	%f423, [dual_graph_unified_kernel_param_3];
	ld.param.u64 	%rd29, [dual_graph_unified_kernel_param_0];
	ld.param.u64 	%rd30, [dual_graph_unified_kernel_param_1];
	ld.param.u64 	%rd31, [dual_graph_unified_kernel_param_2];
	cvta.to.global.u64 	%rd1, %rd31;
	cvta.to.global.u64 	%rd2, %rd30;
	cvta.to.global.u64 	%rd3, %rd29;
	add.u64 	%rd4, %SPL, 0;
	st.local.f32 	[%rd4], %f423;
	st.local.f32 	[%rd4+4], %f424;
	st.local.f32 	[%rd4+8], %f425;
	st.local.f32 	[%rd4+12], %f426;
	st.local.f32 	[%rd4+16], %f427;
	st.local.f32 	[%rd4+20], %f428;
	st.local.f32 	[%rd4+24], %f429;
	st.local.f32 	[%rd4+28], %f430;
	st.local.f32 	[%rd4+32], %f431;
	st.local.f32 	[%rd4+36], %f432;
	st.local.f32 	[%rd4+40], %f433;
	st.local.f32 	[%rd4+44], %f434;
	st.local.f32 	[%rd4+48], %f435;
	st.local.f32 	[%rd4+52], %f436;
	st.local.f32 	[%rd4+56], %f437;
	st.local.f32 	[%rd4+60], %f438;
	st.local.f32 	[%rd4+64], %f439;
	st.local.f32 	[%rd4+68], %f440;
	st.local.f32 	[%rd4+72], %f441;
	st.local.f32 	[%rd4+76], %f442;
	st.local.u32 	[%rd4+80], %r158;
	st.local.u32 	[%rd4+84], %r159;
	st.local.u32 	[%rd4+88], %r160;
	st.local.u32 	[%rd4+92], %r161;
	st.local.u32 	[%rd4+96], %r162;
	st.local.u32 	[%rd4+100], %r163;
	mov.u32 	%r164, %ctaid.x;
	mov.u32 	%r165, %ntid.x;
	mov.u32 	%r5, %tid.x;
	mad.lo.s32 	%r6, %r164, %r165, %r5;
	setp.ge.s32 	%p1, %r6, %r159;
	@%p1 bra 	$L__BB0_193;
	mul.wide.s32 	%rd33, %r6, 108;
	add.s64 	%rd5, %rd3, %rd33;
	ld.global.f32 	%f907, [%rd5];
	ld.global.f32 	%f906, [%rd5+4];
	ld.global.f32 	%f905, [%rd5+8];
	ld.global.u32 	%r224, [%rd5+68];
	setp.lt.s32 	%p2, %r159, 1;
	mov.f32 	%f908, 0f00000000;
	mov.f32 	%f909, %f908;
	mov.f32 	%f910, %f908;
	@%p2 bra 	$L__BB0_15;
	mul.wide.s32 	%rd34, %r224, 4;
	add.s64 	%rd35, %rd4, %rd34;
	ld.local.f32 	%f904, [%rd35+8];
	mov.u32 	%r167, shared_positions;
	mad.lo.s32 	%r8, %r5, 12, %r167;
	mov.f32 	%f903, 0f00000000;
	mov.b32 	%r222, 0;
	mov.f32 	%f902, %f903;
	mov.f32 	%f901, %f903;
$L__BB0_3:
	add.s32 	%r10, %r222, %r5;
	setp.ge.s32 	%p3, %r10, %r159;
	@%p3 bra 	$L__BB0_5;
	mul.wide.u32 	%rd36, %r10, 108;
	add.s64 	%rd37, %rd3, %rd36;
	ld.global.f32 	%f445, [%rd37];
	st.shared.f32 	[%r8], %f445;
	ld.global.f32 	%f446, [%rd37+4];
	st.shared.f32 	[%r8+4], %f446;
	ld.global.f32 	%f447, [%rd37+8];
	st.shared.f32 	[%r8+8], %f447;
	ld.global.f32 	%f448, [%rd37+52];
	shl.b32 	%r168, %r5, 2;
	mov.u32 	%r169, shared_weights;
	add.s32 	%r170, %r169, %r168;
	st.shared.f32 	[%r170], %f448;
$L__BB0_5:
	barrier.sync 	0;
	mov.b32 	%r223, 0;
$L__BB0_6:
	add.s32 	%r12, %r223, %r222;
	setp.ge.s32 	%p4, %r12, %r159;
	@%p4 bra 	$L__BB0_13;
	setp.eq.s32 	%p5, %r12, %r6;
	mov.u32 	%r172, shared_positions;
	mad.lo.s32 	%r13, %r223, 12, %r172;
	shl.b32 	%r173, %r223, 2;
	mov.u32 	%r174, shared_weights;
	add.s32 	%r14, %r174, %r173;
	mul.wide.u32 	%rd38, %r12, 108;
	add.s64 	%rd39, %rd3, %rd38;
	add.s64 	%rd6, %rd39, 68;
	@%p5 bra 	$L__BB0_9;
	ld.shared.f32 	%f449, [%r13];
	ld.shared.f32 	%f450, [%r13+4];
	ld.shared.f32 	%f451, [%r13+8];
	sub.f32 	%f452, %f907, %f449;
	sub.f32 	%f453, %f906, %f450;
	sub.f32 	%f454, %f905, %f451;
	mul.f32 	%f455, %f453, %f453;
	fma.rn.f32 	%f456, %f452, %f452, %f455;
	fma.rn.f32 	%f457, %f454, %f454, %f456;
	setp.lt.f32 	%p6, %f457, 0f3A83126F;
	selp.f32 	%f458, 0f3A83126F, %f457, %p6;
	ld.global.f32 	%f459, [%rd5+52];
	ld.shared.f32 	%f460, [%r14];
	add.f32 	%f461, %f459, %f460;
	mul.f32 	%f462, %f461, 0f3F000000;
	ld.global.u32 	%r175, [%rd6];
	setp.eq.s32 	%p7, %r175, %r224;
	mul.f32 	%f463, %f904, %f439;
	selp.f32 	%f904, %f904, %f463, %p7;
	mul.f32 	%f464, %f462, %f904;
	div.rn.f32 	%f465, %f464, %f458;
	sqrt.rn.f32 	%f466, %f458;
	div.rn.f32 	%f467, %f465, %f466;
	fma.rn.f32 	%f901, %f452, %f467, %f901;
	fma.rn.f32 	%f902, %f453, %f467, %f902;
	fma.rn.f32 	%f903, %f454, %f467, %f903;
$L__BB0_9:
	add.s32 	%r15, %r12, 1;
	setp.ge.s32 	%p8, %r15, %r159;
	@%p8 bra 	$L__BB0_13;
	setp.eq.s32 	%p9, %r15, %r6;
	@%p9 bra 	$L__BB0_12;
	ld.shared.f32 	%f468, [%r13+12];
	ld.shared.f32 	%f469, [%r13+16];
	ld.shared.f32 	%f470, [%r13+20];
	sub.f32 	%f471, %f907, %f468;
	sub.f32 	%f472, %f906, %f469;
	sub.f32 	%f473, %f905, %f470;
	mul.f32 	%f474, %f472, %f472;
	fma.rn.f32 	%f475, %f471, %f471, %f474;
	fma.rn.f32 	%f476, %f473, %f473, %f475;
	setp.lt.f32 	%p10, %f476, 0f3A83126F;
	selp.f32 	%f477, 0f3A83126F, %f476, %p10;
	ld.global.f32 	%f478, [%rd5+52];
	ld.shared.f32 	%f479, [%r14+4];
	add.f32 	%f480, %f478, %f479;
	mul.f32 	%f481, %f480, 0f3F000000;
	ld.global.u32 	%r176, [%rd6+108];
	setp.eq.s32 	%p11, %r176, %r224;
	mul.f32 	%f482, %f904, %f439;
	selp.f32 	%f904, %f904, %f482, %p11;
	mul.f32 	%f483, %f481, %f904;
	div.rn.f32 	%f484, %f483, %f477;
	sqrt.rn.f32 	%f485, %f477;
	div.rn.f32 	%f486, %f484, %f485;
	fma.rn.f32 	%f901, %f471, %f486, %f901;
	fma.rn.f32 	%f902, %f472, %f486, %f902;
	fma.rn.f32 	%f903, %f473, %f486, %f903;
$L__BB0_12:
	add.s32 	%r223, %r223, 2;
	setp.ne.s32 	%p12, %r223, 256;
	@%p12 bra 	$L__BB0_6;
$L__BB0_13:
	barrier.sync 	0;
	add.s32 	%r222, %r222, 256;
	setp.lt.s32 	%p13, %r222, %r159;
	@%p13 bra 	$L__BB0_3;
	add.f32 	%f908, %f901, 0f00000000;
	add.f32 	%f909, %f902, 0f00000000;
	add.f32 	%f910, %f903, 0f00000000;
	ld.global.f32 	%f907, [%rd5];
	ld.global.f32 	%f906, [%rd5+4];
	ld.global.f32 	%f905, [%rd5+8];
	ld.global.u32 	%r224, [%rd5+68];
$L__BB0_15:
	mul.wide.s32 	%rd40, %r224, 4;
	add.s64 	%rd7, %rd4, %rd40;
	ld.local.f32 	%f54, [%rd7];
	setp.lt.s32 	%p14, %r160, 1;
	mov.f32 	%f929, 0f00000000;
	mov.f32 	%f930, %f929;
	mov.f32 	%f931, %f929;
	@%p14 bra 	$L__BB0_42;
	add.f32 	%f490, %f436, %f437;
	add.f32 	%f491, %f438, %f490;
	add.f32 	%f55, %f491, 0f3A83126F;
	setp.eq.s32 	%p15, %r160, 1;
	mov.f32 	%f931, 0f00000000;
	mov.b64 	%rd140, 0;
	mov.f32 	%f930, %f931;
	mov.f32 	%f929, %f931;
	@%p15 bra 	$L__BB0_34;
	mov.f32 	%f931, 0f00000000;
	mov.b32 	%r225, 0;
$L__BB0_18:
	mul.wide.u32 	%rd42, %r225, 44;
	add.s64 	%rd8, %rd2, %rd42;
	ld.global.u32 	%r226, [%rd8];
	setp.ne.s32 	%p16, %r226, %r6;
	@%p16 bra 	$L__BB0_20;
	ld.global.u32 	%r226, [%rd8+4];
	bra.uni 	$L__BB0_21;
$L__BB0_20:
	ld.global.u32 	%r178, [%rd8+4];
	setp.ne.s32 	%p17, %r178, %r6;
	@%p17 bra 	$L__BB0_25;
$L__BB0_21:
	mul.wide.s32 	%rd43, %r226, 108;
	add.s64 	%rd44, %rd3, %rd43;
	ld.global.f32 	%f493, [%rd44];
	ld.global.f32 	%f494, [%rd44+4];
	ld.global.f32 	%f495, [%rd44+8];
	sub.f32 	%f59, %f493, %f907;
	sub.f32 	%f60, %f494, %f906;
	sub.f32 	%f61, %f495, %f905;
	mul.f32 	%f496, %f60, %f60;
	fma.rn.f32 	%f497, %f59, %f59, %f496;
	fma.rn.f32 	%f498, %f61, %f61, %f497;
	sqrt.rn.f32 	%f62, %f498;
	setp.lt.f32 	%p18, %f62, 0f3A83126F;
	@%p18 bra 	$L__BB0_25;
	ld.global.f32 	%f499, [%rd8+16];
	ld.global.f32 	%f500, [%rd8+20];
	mul.f32 	%f501, %f500, %f437;
	fma.rn.f32 	%f502, %f499, %f436, %f501;
	ld.global.f32 	%f503, [%rd8+24];
	fma.rn.f32 	%f63, %f503, %f438, %f502;
	ld.global.f32 	%f914, [%rd8+12];
	setp.gtu.f32 	%p19, %f914, 0f00000000;
	@%p19 bra 	$L__BB0_24;
	ld.local.f32 	%f504, [%rd7+24];
	div.rn.f32 	%f505, %f63, %f55;
	mov.f32 	%f506, 0f40000000;
	sub.f32 	%f507, %f506, %f505;
	mul.f32 	%f914, %f507, %f504;
$L__BB0_24:
	sub.f32 	%f508, %f62, %f914;
	mul.f32 	%f509, %f54, %f508;
	ld.global.f32 	%f510, [%rd8+8];
	mul.f32 	%f511, %f510, %f509;
	ld.global.u8 	%rs1, [%rd8+40];
	setp.eq.s16 	%p20, %rs1, 0;
	mul.f32 	%f512, %f511, %f440;
	selp.f32 	%f513, %f511, %f512, %p20;
	add.f32 	%f514, %f62, 0f322BCC77;
	div.rn.f32 	%f515, %f59, %f514;
	div.rn.f32 	%f516, %f60, %f514;
	div.rn.f32 	%f517, %f61, %f514;
	fma.rn.f32 	%f929, %f515, %f513, %f929;
	fma.rn.f32 	%f930, %f516, %f513, %f930;
	fma.rn.f32 	%f931, %f517, %f513, %f931;
$L__BB0_25:
	ld.global.u32 	%r227, [%rd8+44];
	setp.eq.s32 	%p21, %r227, %r6;
	@%p21 bra 	$L__BB0_27;
	ld.global.u32 	%r179, [%rd8+48];
	setp.eq.s32 	%p22, %r179, %r6;
	@%p22 bra 	$L__BB0_28;
	bra.uni 	$L__BB0_32;
$L__BB0_27:
	ld.global.u32 	%r227, [%rd8+48];
$L__BB0_28:
	mul.wide.s32 	%rd45, %r227, 108;
	add.s64 	%rd46, %rd3, %rd45;
	ld.global.f32 	%f518, [%rd46];
	ld.global.f32 	%f519, [%rd46+4];
	ld.global.f32 	%f520, [%rd46+8];
	sub.f32 	%f73, %f518, %f907;
	sub.f32 	%f74, %f519, %f906;
	sub.f32 	%f75, %f520, %f905;
	mul.f32 	%f521, %f74, %f74;
	fma.rn.f32 	%f522, %f73, %f73, %f521;
	fma.rn.f32 	%f523, %f75, %f75, %f522;
	sqrt.rn.f32 	%f76, %f523;
	setp.lt.f32 	%p23, %f76, 0f3A83126F;
	@%p23 bra 	$L__BB0_32;
	ld.global.f32 	%f524, [%rd8+60];
	ld.global.f32 	%f525, [%rd8+64];
	mul.f32 	%f526, %f525, %f437;
	fma.rn.f32 	%f527, %f524, %f436, %f526;
	ld.global.f32 	%f528, [%rd8+68];
	fma.rn.f32 	%f77, %f528, %f438, %f527;
	ld.global.f32 	%f918, [%rd8+56];
	setp.gtu.f32 	%p24, %f918, 0f00000000;
	@%p24 bra 	$L__BB0_31;
	ld.local.f32 	%f529, [%rd7+24];
	div.rn.f32 	%f530, %f77, %f55;
	mov.f32 	%f531, 0f40000000;
	sub.f32 	%f532, %f531, %f530;
	mul.f32 	%f918, %f532, %f529;
$L__BB0_31:
	sub.f32 	%f533, %f76, %f918;
	mul.f32 	%f534, %f54, %f533;
	ld.global.f32 	%f535, [%rd8+52];
	mul.f32 	%f536, %f535, %f534;
	ld.global.u8 	%rs2, [%rd8+84];
	setp.eq.s16 	%p25, %rs2, 0;
	mul.f32 	%f537, %f536, %f440;
	selp.f32 	%f538, %f536, %f537, %p25;
	add.f32 	%f539, %f76, 0f322BCC77;
	div.rn.f32 	%f540, %f73, %f539;
	div.rn.f32 	%f541, %f74, %f539;
	div.rn.f32 	%f542, %f75, %f539;
	fma.rn.f32 	%f929, %f540, %f538, %f929;
	fma.rn.f32 	%f930, %f541, %f538, %f930;
	fma.rn.f32 	%f931, %f542, %f538, %f931;
$L__BB0_32:
	add.s32 	%r225, %r225, 2;
	and.b32  	%r28, %r160, 2147483646;
	setp.ne.s32 	%p26, %r225, %r28;
	@%p26 bra 	$L__BB0_18;
	cvt.u64.u32 	%rd140, %r28;
$L__BB0_34:
	and.b32  	%r180, %r160, 1;
	setp.eq.b32 	%p27, %r180, 1;
	not.pred 	%p28, %p27;
	@%p28 bra 	$L__BB0_42;
	mad.lo.s64 	%rd11, %rd140, 44, %rd2;
	ld.global.u32 	%r228, [%rd11];
	setp.eq.s32 	%p29, %r228, %r6;
	@%p29 bra 	$L__BB0_37;
	ld.global.u32 	%r181, [%rd11+4];
	setp.eq.s32 	%p30, %r181, %r6;
	@%p30 bra 	$L__BB0_38;
	bra.uni 	$L__BB0_42;
$L__BB0_37:
	ld.global.u32 	%r228, [%rd11+4];
$L__BB0_38:
	mul.wide.s32 	%rd47, %r228, 108;
	add.s64 	%rd48, %rd3, %rd47;
	ld.global.f32 	%f543, [%rd48];
	ld.global.f32 	%f544, [%rd48+4];
	ld.global.f32 	%f545, [%rd48+8];
	sub.f32 	%f93, %f543, %f907;
	sub.f32 	%f94, %f544, %f906;
	sub.f32 	%f95, %f545, %f905;
	mul.f32 	%f546, %f94, %f94;
	fma.rn.f32 	%f547, %f93, %f93, %f546;
	fma.rn.f32 	%f548, %f95, %f95, %f547;
	sqrt.rn.f32 	%f96, %f548;
	setp.lt.f32 	%p31, %f96, 0f3A83126F;
	@%p31 bra 	$L__BB0_42;
	ld.global.f32 	%f549, [%rd11+16];
	ld.global.f32 	%f550, [%rd11+20];
	mul.f32 	%f551, %f550, %f437;
	fma.rn.f32 	%f552, %f549, %f436, %f551;
	ld.global.f32 	%f553, [%rd11+24];
	fma.rn.f32 	%f554, %f553, %f438, %f552;
	div.rn.f32 	%f97, %f554, %f55;
	ld.global.f32 	%f928, [%rd11+12];
	setp.gtu.f32 	%p32, %f928, 0f00000000;
	@%p32 bra 	$L__BB0_41;
	ld.local.f32 	%f555, [%rd7+24];
	mov.f32 	%f556, 0f40000000;
	sub.f32 	%f557, %f556, %f97;
	mul.f32 	%f928, %f557, %f555;
$L__BB0_41:
	sub.f32 	%f558, %f96, %f928;
	mul.f32 	%f559, %f54, %f558;
	ld.global.f32 	%f560, [%rd11+8];
	mul.f32 	%f561, %f560, %f559;
	ld.global.u8 	%rs3, [%rd11+40];
	setp.eq.s16 	%p33, %rs3, 0;
	mul.f32 	%f562, %f561, %f440;
	selp.f32 	%f563, %f561, %f562, %p33;
	add.f32 	%f564, %f96, 0f322BCC77;
	div.rn.f32 	%f565, %f93, %f564;
	div.rn.f32 	%f566, %f94, %f564;
	div.rn.f32 	%f567, %f95, %f564;
	fma.rn.f32 	%f929, %f565, %f563, %f929;
	fma.rn.f32 	%f930, %f566, %f563, %f930;
	fma.rn.f32 	%f931, %f567, %f563, %f931;
$L__BB0_42:
	add.f32 	%f934, %f908, %f929;
	add.f32 	%f933, %f909, %f930;
	add.f32 	%f932, %f910, %f931;
	and.b32  	%r32, %r160, 3;
	and.b32  	%r33, %r160, 2147483644;
	mov.b32 	%r229, 0;
$L__BB0_43:
	setp.lt.s32 	%p34, %r160, 1;
	mov.f32 	%f937, 0f00000000;
	mov.f32 	%f936, %f937;
	mov.f32 	%f935, %f937;
	@%p34 bra 	$L__BB0_92;
	setp.lt.u32 	%p35, %r160, 4;
	mov.f32 	%f935, 0f00000000;
	mov.b32 	%r235, 0;
	mov.f32 	%f936, %f935;
	mov.f32 	%f937, %f935;
	@%p35 bra 	$L__BB0_71;
	mov.f32 	%f935, 0f00000000;
	mov.b32 	%r230, 0;
$L__BB0_46:
	mul.wide.u32 	%rd49, %r230, 44;
	add.s64 	%rd12, %rd2, %rd49;
	ld.global.u32 	%r231, [%rd12];
	setp.ne.s32 	%p36, %r231, %r6;
	@%p36 bra 	$L__BB0_48;
	ld.global.u32 	%r231, [%rd12+4];
	bra.uni 	$L__BB0_49;
$L__BB0_48:
	ld.global.u32 	%r185, [%rd12+4];
	setp.ne.s32 	%p37, %r185, %r6;
	@%p37 bra 	$L__BB0_52;
$L__BB0_49:
	mul.wide.s32 	%rd50, %r231, 108;
	add.s64 	%rd51, %rd3, %rd50;
	ld.global.f32 	%f572, [%rd51];
	ld.global.f32 	%f573, [%rd51+4];
	ld.global.f32 	%f574, [%rd51+8];
	sub.f32 	%f116, %f907, %f572;
	sub.f32 	%f117, %f906, %f573;
	sub.f32 	%f118, %f905, %f574;
	mul.f32 	%f575, %f117, %f117;
	fma.rn.f32 	%f576, %f116, %f116, %f575;
	fma.rn.f32 	%f577, %f118, %f118, %f576;
	sqrt.rn.f32 	%f119, %f577;
	ld.global.f32 	%f938, [%rd12+12];
	setp.gtu.f32 	%p38, %f938, 0f00000000;
	@%p38 bra 	$L__BB0_51;
	ld.global.u32 	%r186, [%rd12+36];
	mul.wide.s32 	%rd52, %r186, 4;
	add.s64 	%rd53, %rd4, %rd52;
	ld.local.f32 	%f938, [%rd53+24];
$L__BB0_51:
	add.f32 	%f578, %f119, 0f3A83126F;
	sub.f32 	%f579, %f578, %f938;
	add.f32 	%f580, %f579, %f579;
	div.rn.f32 	%f581, %f580, %f578;
	ld.global.f32 	%f582, [%rd12+8];
	mul.f32 	%f583, %f582, %f581;
	fma.rn.f32 	%f937, %f116, %f583, %f937;
	fma.rn.f32 	%f936, %f117, %f583, %f936;
	fma.rn.f32 	%f935, %f118, %f583, %f935;
$L__BB0_52:
	ld.global.u32 	%r232, [%rd12+44];
	setp.eq.s32 	%p39, %r232, %r6;
	@%p39 bra 	$L__BB0_54;
	ld.global.u32 	%r187, [%rd12+48];
	setp.eq.s32 	%p40, %r187, %r6;
	@%p40 bra 	$L__BB0_55;
	bra.uni 	$L__BB0_58;
$L__BB0_54:
	ld.global.u32 	%r232, [%rd12+48];
$L__BB0_55:
	mul.wide.s32 	%rd54, %r232, 108;
	add.s64 	%rd55, %rd3, %rd54;
	ld.global.f32 	%f584, [%rd55];
	ld.global.f32 	%f585, [%rd55+4];
	ld.global.f32 	%f586, [%rd55+8];
	sub.f32 	%f129, %f907, %f584;
	sub.f32 	%f130, %f906, %f585;
	sub.f32 	%f131, %f905, %f586;
	mul.f32 	%f587, %f130, %f130;
	fma.rn.f32 	%f588, %f129, %f129, %f587;
	fma.rn.f32 	%f589, %f131, %f131, %f588;
	sqrt.rn.f32 	%f132, %f589;
	ld.global.f32 	%f942, [%rd12+56];
	setp.gtu.f32 	%p41, %f942, 0f00000000;
	@%p41 bra 	$L__BB0_57;
	ld.global.u32 	%r188, [%rd12+80];
	mul.wide.s32 	%rd56, %r188, 4;
	add.s64 	%rd57, %rd4, %rd56;
	ld.local.f32 	%f942, [%rd57+24];
$L__BB0_57:
	add.f32 	%f590, %f132, 0f3A83126F;
	sub.f32 	%f591, %f590, %f942;
	add.f32 	%f592, %f591, %f591;
	div.rn.f32 	%f593, %f592, %f590;
	ld.global.f32 	%f594, [%rd12+52];
	mul.f32 	%f595, %f594, %f593;
	fma.rn.f32 	%f937, %f129, %f595, %f937;
	fma.rn.f32 	%f936, %f130, %f595, %f936;
	fma.rn.f32 	%f935, %f131, %f595, %f935;
$L__BB0_58:
	ld.global.u32 	%r233, [%rd12+88];
	setp.eq.s32 	%p42, %r233, %r6;
	@%p42 bra 	$L__BB0_60;
	ld.global.u32 	%r189, [%rd12+92];
	setp.eq.s32 	%p43, %r189, %r6;
	@%p43 bra 	$L__BB0_61;
	bra.uni 	$L__BB0_64;
$L__BB0_60:
	ld.global.u32 	%r233, [%rd12+92];
$L__BB0_61:
	mul.wide.s32 	%rd58, %r233, 108;
	add.s64 	%rd59, %rd3, %rd58;
	ld.global.f32 	%f596, [%rd59];
	ld.global.f32 	%f597, [%rd59+4];
	ld.global.f32 	%f598, [%rd59+8];
	sub.f32 	%f142, %f907, %f596;
	sub.f32 	%f143, %f906, %f597;
	sub.f32 	%f144, %f905, %f598;
	mul.f32 	%f599, %f143, %f143;
	fma.rn.f32 	%f600, %f142, %f142, %f599;
	fma.rn.f32 	%f601, %f144, %f144, %f600;
	sqrt.rn.f32 	%f145, %f601;
	ld.global.f32 	%f946, [%rd12+100];
	setp.gtu.f32 	%p44, %f946, 0f00000000;
	@%p44 bra 	$L__BB0_63;
	ld.global.u32 	%r190, [%rd12+124];
	mul.wide.s32 	%rd60, %r190, 4;
	add.s64 	%rd61, %rd4, %rd60;
	ld.local.f32 	%f946, [%rd61+24];
$L__BB0_63:
	add.f32 	%f602, %f145, 0f3A83126F;
	sub.f32 	%f603, %f602, %f946;
	add.f32 	%f604, %f603, %f603;
	div.rn.f32 	%f605, %f604, %f602;
	ld.global.f32 	%f606, [%rd12+96];
	mul.f32 	%f607, %f606, %f605;
	fma.rn.f32 	%f937, %f142, %f607, %f937;
	fma.rn.f32 	%f936, %f143, %f607, %f936;
	fma.rn.f32 	%f935, %f144, %f607, %f935;
$L__BB0_64:
	ld.global.u32 	%r234, [%rd12+132];
	setp.eq.s32 	%p45, %r234, %r6;
	@%p45 bra 	$L__BB0_66;
	ld.global.u32 	%r191, [%rd12+136];
	setp.eq.s32 	%p46, %r191, %r6;
	@%p46 bra 	$L__BB0_67;
	bra.uni 	$L__BB0_70;
$L__BB0_66:
	ld.global.u32 	%r234, [%rd12+136];
$L__BB0_67:
	mul.wide.s32 	%rd62, %r234, 108;
	add.s64 	%rd63, %rd3, %rd62;
	ld.global.f32 	%f608, [%rd63];
	ld.global.f32 	%f609, [%rd63+4];
	ld.global.f32 	%f610, [%rd63+8];
	sub.f32 	%f155, %f907, %f608;
	sub.f32 	%f156, %f906, %f609;
	sub.f32 	%f157, %f905, %f610;
	mul.f32 	%f611, %f156, %f156;
	fma.rn.f32 	%f612, %f155, %f155, %f611;
	fma.rn.f32 	%f613, %f157, %f157, %f612;
	sqrt.rn.f32 	%f158, %f613;
	ld.global.f32 	%f950, [%rd12+144];
	setp.gtu.f32 	%p47, %f950, 0f00000000;
	@%p47 bra 	$L__BB0_69;
	ld.global.u32 	%r192, [%rd12+168];
	mul.wide.s32 	%rd64, %r192, 4;
	add.s64 	%rd65, %rd4, %rd64;
	ld.local.f32 	%f950, [%rd65+24];
$L__BB0_69:
	add.f32 	%f614, %f158, 0f3A83126F;
	sub.f32 	%f615, %f614, %f950;
	add.f32 	%f616, %f615, %f615;
	div.rn.f32 	%f617, %f616, %f614;
	ld.global.f32 	%f618, [%rd12+140];
	mul.f32 	%f619, %f618, %f617;
	fma.rn.f32 	%f937, %f155, %f619, %f937;
	fma.rn.f32 	%f936, %f156, %f619, %f936;
	fma.rn.f32 	%f935, %f157, %f619, %f935;
$L__BB0_70:
	add.s32 	%r230, %r230, 4;
	setp.ne.s32 	%p48, %r230, %r33;
	mov.u32 	%r235, %r33;
	@%p48 bra 	$L__BB0_46;
$L__BB0_71:
	setp.eq.s32 	%p49, %r32, 0;
	@%p49 bra 	$L__BB0_92;
	mul.wide.u32 	%rd66, %r235, 44;
	add.s64 	%rd13, %rd2, %rd66;
	ld.global.u32 	%r236, [%rd13];
	setp.eq.s32 	%p50, %r236, %r6;
	@%p50 bra 	$L__BB0_74;
	ld.global.u32 	%r193, [%rd13+4];
	setp.eq.s32 	%p51, %r193, %r6;
	@%p51 bra 	$L__BB0_75;
	bra.uni 	$L__BB0_78;
$L__BB0_74:
	ld.global.u32 	%r236, [%rd13+4];
$L__BB0_75:
	mul.wide.s32 	%rd67, %r236, 108;
	add.s64 	%rd68, %rd3, %rd67;
	ld.global.f32 	%f620, [%rd68];
	ld.global.f32 	%f621, [%rd68+4];
	ld.global.f32 	%f622, [%rd68+8];
	sub.f32 	%f174, %f907, %f620;
	sub.f32 	%f175, %f906, %f621;
	sub.f32 	%f176, %f905, %f622;
	mul.f32 	%f623, %f175, %f175;
	fma.rn.f32 	%f624, %f174, %f174, %f623;
	fma.rn.f32 	%f625, %f176, %f176, %f624;
	sqrt.rn.f32 	%f177, %f625;
	ld.global.f32 	%f960, [%rd13+12];
	setp.gtu.f32 	%p52, %f960, 0f00000000;
	@%p52 bra 	$L__BB0_77;
	ld.global.u32 	%r194, [%rd13+36];
	mul.wide.s32 	%rd69, %r194, 4;
	add.s64 	%rd70, %rd4, %rd69;
	ld.local.f32 	%f960, [%rd70+24];
$L__BB0_77:
	add.f32 	%f626, %f177, 0f3A83126F;
	sub.f32 	%f627, %f626, %f960;
	add.f32 	%f628, %f627, %f627;
	div.rn.f32 	%f629, %f628, %f626;
	ld.global.f32 	%f630, [%rd13+8];
	mul.f32 	%f631, %f630, %f629;
	fma.rn.f32 	%f937, %f174, %f631, %f937;
	fma.rn.f32 	%f936, %f175, %f631, %f936;
	fma.rn.f32 	%f935, %f176, %f631, %f935;
$L__BB0_78:
	setp.eq.s32 	%p53, %r32, 1;
	@%p53 bra 	$L__BB0_92;
	ld.global.u32 	%r237, [%rd13+44];
	setp.eq.s32 	%p54, %r237, %r6;
	@%p54 bra 	$L__BB0_81;
	ld.global.u32 	%r195, [%rd13+48];
	setp.eq.s32 	%p55, %r195, %r6;
	@%p55 bra 	$L__BB0_82;
	bra.uni 	$L__BB0_85;
$L__BB0_81:
	ld.global.u32 	%r237, [%rd13+48];
$L__BB0_82:
	mul.wide.s32 	%rd71, %r237, 108;
	add.s64 	%rd72, %rd3, %rd71;
	ld.global.f32 	%f632, [%rd72];
	ld.global.f32 	%f633, [%rd72+4];
	ld.global.f32 	%f634, [%rd72+8];
	sub.f32 	%f187, %f907, %f632;
	sub.f32 	%f188, %f906, %f633;
	sub.f32 	%f189, %f905, %f634;
	mul.f32 	%f635, %f188, %f188;
	fma.rn.f32 	%f636, %f187, %f187, %f635;
	fma.rn.f32 	%f637, %f189, %f189, %f636;
	sqrt.rn.f32 	%f190, %f637;
	ld.global.f32 	%f964, [%rd13+56];
	setp.gtu.f32 	%p56, %f964, 0f00000000;
	@%p56 bra 	$L__BB0_84;
	ld.global.u32 	%r196, [%rd13+80];
	mul.wide.s32 	%rd73, %r196, 4;
	add.s64 	%rd74, %rd4, %rd73;
	ld.local.f32 	%f964, [%rd74+24];
$L__BB0_84:
	add.f32 	%f638, %f190, 0f3A83126F;
	sub.f32 	%f639, %f638, %f964;
	add.f32 	%f640, %f639, %f639;
	div.rn.f32 	%f641, %f640, %f638;
	ld.global.f32 	%f642, [%rd13+52];
	mul.f32 	%f643, %f642, %f641;
	fma.rn.f32 	%f937, %f187, %f643, %f937;
	fma.rn.f32 	%f936, %f188, %f643, %f936;
	fma.rn.f32 	%f935, %f189, %f643, %f935;
$L__BB0_85:
	setp.eq.s32 	%p57, %r32, 2;
	@%p57 bra 	$L__BB0_92;
	ld.global.u32 	%r238, [%rd13+88];
	setp.eq.s32 	%p58, %r238, %r6;
	@%p58 bra 	$L__BB0_88;
	ld.global.u32 	%r197, [%rd13+92];
	setp.eq.s32 	%p59, %r197, %r6;
	@%p59 bra 	$L__BB0_89;
	bra.uni 	$L__BB0_92;
$L__BB0_88:
	ld.global.u32 	%r238, [%rd13+92];
$L__BB0_89:
	mul.wide.s32 	%rd75, %r238, 108;
	add.s64 	%rd76, %rd3, %rd75;
	ld.global.f32 	%f644, [%rd76];
	ld.global.f32 	%f645, [%rd76+4];
	ld.global.f32 	%f646, [%rd76+8];
	sub.f32 	%f200, %f907, %f644;
	sub.f32 	%f201, %f906, %f645;
	sub.f32 	%f202, %f905, %f646;
	mul.f32 	%f647, %f201, %f201;
	fma.rn.f32 	%f648, %f200, %f200, %f647;
	fma.rn.f32 	%f649, %f202, %f202, %f648;
	sqrt.rn.f32 	%f203, %f649;
	ld.global.f32 	%f968, [%rd13+100];
	setp.gtu.f32 	%p60, %f968, 0f00000000;
	@%p60 bra 	$L__BB0_91;
	ld.global.u32 	%r198, [%rd13+124];
	mul.wide.s32 	%rd77, %r198, 4;
	add.s64 	%rd78, %rd4, %rd77;
	ld.local.f32 	%f968, [%rd78+24];
$L__BB0_91:
	add.f32 	%f650, %f203, 0f3A83126F;
	sub.f32 	%f651, %f650, %f968;
	add.f32 	%f652, %f651, %f651;
	div.rn.f32 	%f653, %f652, %f650;
	ld.global.f32 	%f654, [%rd13+96];
	mul.f32 	%f655, %f654, %f653;
	fma.rn.f32 	%f937, %f200, %f655, %f937;
	fma.rn.f32 	%f936, %f201, %f655, %f936;
	fma.rn.f32 	%f935, %f202, %f655, %f935;
$L__BB0_92:
	mul.f32 	%f656, %f937, %f434;
	mul.f32 	%f657, %f936, %f434;
	mul.f32 	%f658, %f935, %f434;
	mul.f32 	%f659, %f656, %f435;
	mul.f32 	%f660, %f657, %f435;
	mul.f32 	%f661, %f658, %f435;
	sub.f32 	%f934, %f934, %f659;
	sub.f32 	%f933, %f933, %f660;
	sub.f32 	%f932, %f932, %f661;
	add.s32 	%r229, %r229, 1;
	setp.ne.s32 	%p61, %r229, 5;
	@%p61 bra 	$L__BB0_43;
	setp.lt.s32 	%p62, %r161, 1;
	mov.f32 	%f974, 0f00000000;
	mov.f32 	%f973, %f974;
	mov.f32 	%f972, %f974;
	@%p62 bra 	$L__BB0_161;
	mov.f32 	%f972, 0f00000000;
	mov.b32 	%r239, 0;
	mov.f32 	%f973, %f972;
	mov.f32 	%f974, %f972;
$L__BB0_95:
	mul.wide.u32 	%rd79, %r239, 80;
	add.s64 	%rd14, %rd1, %rd79;
	ld.global.u32 	%r200, [%rd14+76];
	shr.u32 	%r201, %r200, %r224;
	and.b32  	%r202, %r201, 1;
	setp.eq.b32 	%p63, %r202, 1;
	not.pred 	%p64, %p63;
	@%p64 bra 	$L__BB0_160;
	ld.global.u32 	%r61, [%rd14+4];
	setp.lt.s32 	%p65, %r61, 1;
	@%p65 bra 	$L__BB0_160;
	mov.b32 	%r240, 0;
	bra.uni 	$L__BB0_99;
$L__BB0_98:
	add.s32 	%r240, %r240, 1;
	setp.ge.s32 	%p67, %r240, %r61;
	@%p67 bra 	$L__BB0_160;
$L__BB0_99:
	mul.wide.u32 	%rd80, %r240, 4;
	add.s64 	%rd81, %rd14, %rd80;
	ld.global.u32 	%r204, [%rd81+8];
	setp.ne.s32 	%p66, %r204, %r6;
	mov.f32 	%f1056, 0f00000000;
	mov.f32 	%f1057, 0f00000000;
	mov.f32 	%f1058, 0f00000000;
	@%p66 bra 	$L__BB0_98;
	ld.global.u32 	%r205, [%rd14];
	setp.eq.s32 	%p68, %r205, 0;
	@%p68 bra 	$L__BB0_194;
	setp.eq.s32 	%p69, %r205, 1;
	@%p69 bra 	$L__BB0_145;
	setp.ne.s32 	%p70, %r205, 2;
	@%p70 bra 	$L__BB0_159;
	max.s32 	%r64, %r61, 1;
	and.b32  	%r65, %r64, 7;
	setp.lt.s32 	%p71, %r61, 8;
	mov.f32 	%f989, 0f00000000;
	mov.b32 	%r260, 0;
	mov.u32 	%r244, %r260;
	mov.f32 	%f988, %f989;
	mov.f32 	%f987, %f989;
	@%p71 bra 	$L__BB0_122;
	and.b32  	%r209, %r64, 2147483640;
	neg.s32 	%r242, %r209;
	add.s64 	%rd141, %rd14, 20;
	mov.f32 	%f989, 0f00000000;
	mov.b32 	%r244, 0;
$L__BB0_105:
	.pragma "nounroll";
	ld.global.u32 	%r75, [%rd141+-12];
	setp.lt.s32 	%p72, %r75, 0;
	setp.ge.s32 	%p73, %r75, %r159;
	or.pred  	%p74, %p72, %p73;
	@%p74 bra 	$L__BB0_107;
	mul.wide.u32 	%rd84, %r75, 108;
	add.s64 	%rd85, %rd3, %rd84;
	ld.global.f32 	%f668, [%rd85];
	add.f32 	%f987, %f987, %f668;
	ld.global.f32 	%f669, [%rd85+4];
	add.f32 	%f988, %f988, %f669;
	ld.global.f32 	%f670, [%rd85+8];
	add.f32 	%f989, %f989, %f670;
	add.s32 	%r244, %r244, 1;
$L__BB0_107:
	ld.global.u32 	%r78, [%rd141+-8];
	setp.lt.s32 	%p75, %r78, 0;
	setp.ge.s32 	%p76, %r78, %r159;
	or.pred  	%p77, %p75, %p76;
	@%p77 bra 	$L__BB0_109;
	mul.wide.u32 	%rd86, %r78, 108;
	add.s64 	%rd87, %rd3, %rd86;
	ld.global.f32 	%f671, [%rd87];
	add.f32 	%f987, %f987, %f671;
	ld.global.f32 	%f672, [%rd87+4];
	add.f32 	%f988, %f988, %f672;
	ld.global.f32 	%f673, [%rd87+8];
	add.f32 	%f989, %f989, %f673;
	add.s32 	%r244, %r244, 1;
$L__BB0_109:
	ld.global.u32 	%r81, [%rd141+-4];
	setp.lt.s32 	%p78, %r81, 0;
	setp.ge.s32 	%p79, %r81, %r159;
	or.pred  	%p80, %p78, %p79;
	@%p80 bra 	$L__BB0_111;
	mul.wide.u32 	%rd88, %r81, 108;
	add.s64 	%rd89, %rd3, %rd88;
	ld.global.f32 	%f674, [%rd89];
	add.f32 	%f987, %f987, %f674;
	ld.global.f32 	%f675, [%rd89+4];
	add.f32 	%f988, %f988, %f675;
	ld.global.f32 	%f676, [%rd89+8];
	add.f32 	%f989, %f989, %f676;
	add.s32 	%r244, %r244, 1;
$L__BB0_111:
	ld.global.u32 	%r84, [%rd141];
	setp.lt.s32 	%p81, %r84, 0;
	setp.ge.s32 	%p82, %r84, %r159;
	or.pred  	%p83, %p81, %p82;
	@%p83 bra 	$L__BB0_113;
	mul.wide.u32 	%rd90, %r84, 108;
	add.s64 	%rd91, %rd3, %rd90;
	ld.global.f32 	%f677, [%rd91];
	add.f32 	%f987, %f987, %f677;
	ld.global.f32 	%f678, [%rd91+4];
	add.f32 	%f988, %f988, %f678;
	ld.global.f32 	%f679, [%rd91+8];
	add.f32 	%f989, %f989, %f679;
	add.s32 	%r244, %r244, 1;
$L__BB0_113:
	ld.global.u32 	%r87, [%rd141+4];
	setp.lt.s32 	%p84, %r87, 0;
	setp.ge.s32 	%p85, %r87, %r159;
	or.pred  	%p86, %p84, %p85;
	@%p86 bra 	$L__BB0_115;
	mul.wide.u32 	%rd92, %r87, 108;
	add.s64 	%rd93, %rd3, %rd92;
	ld.global.f32 	%f680, [%rd93];
	add.f32 	%f987, %f987, %f680;
	ld.global.f32 	%f681, [%rd93+4];
	add.f32 	%f988, %f988, %f681;
	ld.global.f32 	%f682, [%rd93+8];
	add.f32 	%f989, %f989, %f682;
	add.s32 	%r244, %r244, 1;
$L__BB0_115:
	ld.global.u32 	%r90, [%rd141+8];
	setp.lt.s32 	%p87, %r90, 0;
	setp.ge.s32 	%p88, %r90, %r159;
	or.pred  	%p89, %p87, %p88;
	@%p89 bra 	$L__BB0_117;
	mul.wide.u32 	%rd94, %r90, 108;
	add.s64 	%rd95, %rd3, %rd94;
	ld.global.f32 	%f683, [%rd95];
	add.f32 	%f987, %f987, %f683;
	ld.global.f32 	%f684, [%rd95+4];
	add.f32 	%f988, %f988, %f684;
	ld.global.f32 	%f685, [%rd95+8];
	add.f32 	%f989, %f989, %f685;
	add.s32 	%r244, %r244, 1;
$L__BB0_117:
	ld.global.u32 	%r93, [%rd141+12];
	setp.lt.s32 	%p90, %r93, 0;
	setp.ge.s32 	%p91, %r93, %r159;
	or.pred  	%p92, %p90, %p91;
	@%p92 bra 	$L__BB0_119;
	mul.wide.u32 	%rd96, %r93, 108;
	add.s64 	%rd97, %rd3, %rd96;
	ld.global.f32 	%f686, [%rd97];
	add.f32 	%f987, %f987, %f686;
	ld.global.f32 	%f687, [%rd97+4];
	add.f32 	%f988, %f988, %f687;
	ld.global.f32 	%f688, [%rd97+8];
	add.f32 	%f989, %f989, %f688;
	add.s32 	%r244, %r244, 1;
$L__BB0_119:
	ld.global.u32 	%r96, [%rd141+16];
	setp.lt.s32 	%p93, %r96, 0;
	setp.ge.s32 	%p94, %r96, %r159;
	or.pred  	%p95, %p93, %p94;
	@%p95 bra 	$L__BB0_121;
	mul.wide.u32 	%rd98, %r96, 108;
	add.s64 	%rd99, %rd3, %rd98;
	ld.global.f32 	%f689, [%rd99];
	add.f32 	%f987, %f987, %f689;
	ld.global.f32 	%f690, [%rd99+4];
	add.f32 	%f988, %f988, %f690;
	ld.global.f32 	%f691, [%rd99+8];
	add.f32 	%f989, %f989, %f691;
	add.s32 	%r244, %r244, 1;
$L__BB0_121:
	and.b32  	%r260, %r64, 2147483640;
	add.s32 	%r242, %r242, 8;
	add.s64 	%rd141, %rd141, 32;
	setp.ne.s32 	%p96, %r242, 0;
	@%p96 bra 	$L__BB0_105;
$L__BB0_122:
	setp.eq.s32 	%p97, %r65, 0;
	@%p97 bra 	$L__BB0_143;
	and.b32  	%r104, %r64, 3;
	setp.lt.u32 	%p98, %r65, 4;
	@%p98 bra 	$L__BB0_133;
	mul.wide.u32 	%rd100, %r260, 4;
	add.s64 	%rd19, %rd14, %rd100;
	ld.global.u32 	%r105, [%rd19+8];
	setp.lt.s32 	%p99, %r105, 0;
	setp.ge.s32 	%p100, %r105, %r159;
	or.pred  	%p101, %p99, %p100;
	@%p101 bra 	$L__BB0_126;
	mul.wide.u32 	%rd101, %r105, 108;
	add.s64 	%rd102, %rd3, %rd101;
	ld.global.f32 	%f693, [%rd102];
	add.f32 	%f987, %f987, %f693;
	ld.global.f32 	%f694, [%rd102+4];
	add.f32 	%f988, %f988, %f694;
	ld.global.f32 	%f695, [%rd102+8];
	add.f32 	%f989, %f989, %f695;
	add.s32 	%r244, %r244, 1;
$L__BB0_126:
	ld.global.u32 	%r108, [%rd19+12];
	setp.lt.s32 	%p102, %r108, 0;
	setp.ge.s32 	%p103, %r108, %r159;
	or.pred  	%p104, %p102, %p103;
	@%p104 bra 	$L__BB0_128;
	mul.wide.u32 	%rd103, %r108, 108;
	add.s64 	%rd104, %rd3, %rd103;
	ld.global.f32 	%f696, [%rd104];
	add.f32 	%f987, %f987, %f696;
	ld.global.f32 	%f697, [%rd104+4];
	add.f32 	%f988, %f988, %f697;
	ld.global.f32 	%f698, [%rd104+8];
	add.f32 	%f989, %f989, %f698;
	add.s32 	%r244, %r244, 1;
$L__BB0_128:
	ld.global.u32 	%r111, [%rd19+16];
	setp.lt.s32 	%p105, %r111, 0;
	setp.ge.s32 	%p106, %r111, %r159;
	or.pred  	%p107, %p105, %p106;
	@%p107 bra 	$L__BB0_130;
	mul.wide.u32 	%rd105, %r111, 108;
	add.s64 	%rd106, %rd3, %rd105;
	ld.global.f32 	%f699, [%rd106];
	add.f32 	%f987, %f987, %f699;
	ld.global.f32 	%f700, [%rd106+4];
	add.f32 	%f988, %f988, %f700;
	ld.global.f32 	%f701, [%rd106+8];
	add.f32 	%f989, %f989, %f701;
	add.s32 	%r244, %r244, 1;
$L__BB0_130:
	ld.global.u32 	%r114, [%rd19+20];
	setp.lt.s32 	%p108, %r114, 0;
	setp.ge.s32 	%p109, %r114, %r159;
	or.pred  	%p110, %p108, %p109;
	@%p110 bra 	$L__BB0_132;
	mul.wide.u32 	%rd107, %r114, 108;
	add.s64 	%rd108, %rd3, %rd107;
	ld.global.f32 	%f702, [%rd108];
	add.f32 	%f987, %f987, %f702;
	ld.global.f32 	%f703, [%rd108+4];
	add.f32 	%f988, %f988, %f703;
	ld.global.f32 	%f704, [%rd108+8];
	add.f32 	%f989, %f989, %f704;
	add.s32 	%r244, %r244, 1;
$L__BB0_132:
	add.s32 	%r260, %r260, 4;
$L__BB0_133:
	setp.eq.s32 	%p111, %r104, 0;
	@%p111 bra 	$L__BB0_143;
	setp.eq.s32 	%p112, %r104, 1;
	@%p112 bra 	$L__BB0_140;
	mul.wide.u32 	%rd109, %r260, 4;
	add.s64 	%rd20, %rd14, %rd109;
	ld.global.u32 	%r121, [%rd20+8];
	setp.lt.s32 	%p113, %r121, 0;
	setp.ge.s32 	%p114, %r121, %r159;
	or.pred  	%p115, %p113, %p114;
	@%p115 bra 	$L__BB0_137;
	mul.wide.u32 	%rd110, %r121, 108;
	add.s64 	%rd111, %rd3, %rd110;
	ld.global.f32 	%f706, [%rd111];
	add.f32 	%f987, %f987, %f706;
	ld.global.f32 	%f707, [%rd111+4];
	add.f32 	%f988, %f988, %f707;
	ld.global.f32 	%f708, [%rd111+8];
	add.f32 	%f989, %f989, %f708;
	add.s32 	%r244, %r244, 1;
$L__BB0_137:
	ld.global.u32 	%r124, [%rd20+12];
	setp.lt.s32 	%p116, %r124, 0;
	setp.ge.s32 	%p117, %r124, %r159;
	or.pred  	%p118, %p116, %p117;
	@%p118 bra 	$L__BB0_139;
	mul.wide.u32 	%rd112, %r124, 108;
	add.s64 	%rd113, %rd3, %rd112;
	ld.global.f32 	%f709, [%rd113];
	add.f32 	%f987, %f987, %f709;
	ld.global.f32 	%f710, [%rd113+4];
	add.f32 	%f988, %f988, %f710;
	ld.global.f32 	%f711, [%rd113+8];
	add.f32 	%f989, %f989, %f711;
	add.s32 	%r244, %r244, 1;
$L__BB0_139:
	add.s32 	%r260, %r260, 2;
$L__BB0_140:
	and.b32  	%r212, %r64, 1;
	setp.eq.b32 	%p119, %r212, 1;
	not.pred 	%p120, %p119;
	@%p120 bra 	$L__BB0_143;
	mul.wide.u32 	%rd114, %r260, 4;
	add.s64 	%rd115, %rd14, %rd114;
	ld.global.u32 	%r131, [%rd115+8];
	setp.lt.s32 	%p121, %r131, 0;
	setp.ge.s32 	%p122, %r131, %r159;
	or.pred  	%p123, %p121, %p122;
	@%p123 bra 	$L__BB0_143;
	mul.wide.u32 	%rd116, %r131, 108;
	add.s64 	%rd117, %rd3, %rd116;
	ld.global.f32 	%f712, [%rd117];
	add.f32 	%f987, %f987, %f712;
	ld.global.f32 	%f713, [%rd117+4];
	add.f32 	%f988, %f988, %f713;
	ld.global.f32 	%f714, [%rd117+8];
	add.f32 	%f989, %f989, %f714;
	add.s32 	%r244, %r244, 1;
$L__BB0_143:
	setp.lt.s32 	%p124, %r244, 1;
	@%p124 bra 	$L__BB0_159;
	cvt.rn.f32.u32 	%f716, %r244;
	rcp.rn.f32 	%f717, %f716;
	mul.f32 	%f718, %f987, %f717;
	mul.f32 	%f719, %f988, %f717;
	mul.f32 	%f720, %f989, %f717;
	sub.f32 	%f721, %f718, %f907;
	sub.f32 	%f722, %f719, %f906;
	sub.f32 	%f723, %f720, %f905;
	ld.global.f32 	%f724, [%rd14+40];
	mul.f32 	%f1056, %f721, %f724;
	mul.f32 	%f1057, %f722, %f724;
	mul.f32 	%f1058, %f723, %f724;
	bra.uni 	$L__BB0_159;
$L__BB0_145:
	max.s32 	%r67, %r61, 1;
	setp.eq.s32 	%p125, %r61, 1;
	mov.f32 	%f1058, 0f00000000;
	mov.b64 	%rd142, 0;
	mov.f32 	%f1057, %f1058;
	mov.f32 	%f1056, %f1058;
	@%p125 bra 	$L__BB0_155;
	and.b32  	%r68, %r67, 2147483646;
	mov.f32 	%f1058, 0f00000000;
	mov.b32 	%r241, 0;
$L__BB0_147:
	mul.wide.u32 	%rd119, %r241, 4;
	add.s64 	%rd16, %rd14, %rd119;
	ld.global.u32 	%r70, [%rd16+8];
	setp.eq.s32 	%p126, %r70, %r6;
	setp.lt.s32 	%p127, %r70, 0;
	or.pred  	%p128, %p126, %p127;
	@%p128 bra 	$L__BB0_150;
	mul.wide.u32 	%rd120, %r70, 108;
	add.s64 	%rd121, %rd3, %rd120;
	ld.global.f32 	%f728, [%rd121];
	sub.f32 	%f225, %f907, %f728;
	ld.global.f32 	%f729, [%rd121+4];
	sub.f32 	%f226, %f906, %f729;
	ld.global.f32 	%f730, [%rd121+8];
	sub.f32 	%f227, %f905, %f730;
	mul.f32 	%f731, %f226, %f226;
	fma.rn.f32 	%f732, %f225, %f225, %f731;
	fma.rn.f32 	%f733, %f227, %f227, %f732;
	sqrt.rn.f32 	%f228, %f733;
	ld.global.f32 	%f229, [%rd14+40];
	setp.geu.f32 	%p129, %f228, %f229;
	setp.leu.f32 	%p130, %f228, 0f3A83126F;
	or.pred  	%p131, %p130, %p129;
	@%p131 bra 	$L__BB0_150;
	add.f32 	%f734, %f228, 0f322BCC77;
	div.rn.f32 	%f735, %f225, %f734;
	div.rn.f32 	%f736, %f226, %f734;
	div.rn.f32 	%f737, %f227, %f734;
	sub.f32 	%f738, %f229, %f228;
	mul.f32 	%f739, %f738, 0f40A00000;
	fma.rn.f32 	%f1056, %f735, %f739, %f1056;
	fma.rn.f32 	%f1057, %f736, %f739, %f1057;
	fma.rn.f32 	%f1058, %f737, %f739, %f1058;
$L__BB0_150:
	ld.global.u32 	%r71, [%rd16+12];
	setp.eq.s32 	%p132, %r71, %r6;
	setp.lt.s32 	%p133, %r71, 0;
	or.pred  	%p134, %p132, %p133;
	@%p134 bra 	$L__BB0_153;
	mul.wide.u32 	%rd122, %r71, 108;
	add.s64 	%rd123, %rd3, %rd122;
	ld.global.f32 	%f740, [%rd123];
	sub.f32 	%f236, %f907, %f740;
	ld.global.f32 	%f741, [%rd123+4];
	sub.f32 	%f237, %f906, %f741;
	ld.global.f32 	%f742, [%rd123+8];
	sub.f32 	%f238, %f905, %f742;
	mul.f32 	%f743, %f237, %f237;
	fma.rn.f32 	%f744, %f236, %f236, %f743;
	fma.rn.f32 	%f745, %f238, %f238, %f744;
	sqrt.rn.f32 	%f239, %f745;
	ld.global.f32 	%f240, [%rd14+40];
	setp.geu.f32 	%p135, %f239, %f240;
	setp.leu.f32 	%p136, %f239, 0f3A83126F;
	or.pred  	%p137, %p136, %p135;
	@%p137 bra 	$L__BB0_153;
	add.f32 	%f746, %f239, 0f322BCC77;
	div.rn.f32 	%f747, %f236, %f746;
	div.rn.f32 	%f748, %f237, %f746;
	div.rn.f32 	%f749, %f238, %f746;
	sub.f32 	%f750, %f240, %f239;
	mul.f32 	%f751, %f750, 0f40A00000;
	fma.rn.f32 	%f1056, %f747, %f751, %f1056;
	fma.rn.f32 	%f1057, %f748, %f751, %f1057;
	fma.rn.f32 	%f1058, %f749, %f751, %f1058;
$L__BB0_153:
	add.s32 	%r241, %r241, 2;
	setp.eq.s32 	%p138, %r241, %r68;
	@%p138 bra 	$L__BB0_154;
	bra.uni 	$L__BB0_147;
$L__BB0_154:
	cvt.u64.u32 	%rd142, %r68;
$L__BB0_155:
	and.b32  	%r214, %r67, 1;
	setp.eq.b32 	%p139, %r214, 1;
	not.pred 	%p140, %p139;
	@%p140 bra 	$L__BB0_159;
	shl.b64 	%rd124, %rd142, 2;
	add.s64 	%rd125, %rd14, %rd124;
	ld.global.u32 	%r134, [%rd125+8];
	setp.eq.s32 	%p141, %r134, %r6;
	setp.lt.s32 	%p142, %r134, 0;
	or.pred  	%p143, %p141, %p142;
	@%p143 bra 	$L__BB0_159;
	mul.wide.u32 	%rd126, %r134, 108;
	add.s64 	%rd127, %rd3, %rd126;
	ld.global.f32 	%f752, [%rd127];
	sub.f32 	%f367, %f907, %f752;
	ld.global.f32 	%f753, [%rd127+4];
	sub.f32 	%f368, %f906, %f753;
	ld.global.f32 	%f754, [%rd127+8];
	sub.f32 	%f369, %f905, %f754;
	mul.f32 	%f755, %f368, %f368;
	fma.rn.f32 	%f756, %f367, %f367, %f755;
	fma.rn.f32 	%f757, %f369, %f369, %f756;
	sqrt.rn.f32 	%f370, %f757;
	ld.global.f32 	%f371, [%rd14+40];
	setp.geu.f32 	%p144, %f370, %f371;
	setp.leu.f32 	%p145, %f370, 0f3A83126F;
	or.pred  	%p146, %p145, %p144;
	@%p146 bra 	$L__BB0_159;
	add.f32 	%f758, %f370, 0f322BCC77;
	div.rn.f32 	%f759, %f367, %f758;
	div.rn.f32 	%f760, %f368, %f758;
	div.rn.f32 	%f761, %f369, %f758;
	sub.f32 	%f762, %f371, %f370;
	mul.f32 	%f763, %f762, 0f40A00000;
	fma.rn.f32 	%f1056, %f759, %f763, %f1056;
	fma.rn.f32 	%f1057, %f760, %f763, %f1057;
	fma.rn.f32 	%f1058, %f761, %f763, %f1058;
$L__BB0_159:
	ld.global.f32 	%f770, [%rd14+72];
	fma.rn.f32 	%f974, %f1056, %f770, %f974;
	fma.rn.f32 	%f973, %f1057, %f770, %f973;
	fma.rn.f32 	%f972, %f1058, %f770, %f972;
$L__BB0_160:
	add.s32 	%r239, %r239, 1;
	setp.ne.s32 	%p147, %r239, %r161;
	@%p147 bra 	$L__BB0_95;
$L__BB0_161:
	fma.rn.f32 	%f387, %f974, %f442, %f934;
	fma.rn.f32 	%f388, %f973, %f442, %f933;
	fma.rn.f32 	%f389, %f972, %f442, %f932;
	setp.eq.s32 	%p148, %r224, 1;
	mov.f32 	%f1065, 0fBCA3D70A;
	@%p148 bra 	$L__BB0_163;
	ld.global.f32 	%f772, [%rd5+52];
	mov.f32 	%f773, 0f3F800000;
	sub.f32 	%f774, %f773, %f772;
	mul.f32 	%f1065, %f774, 0fBBA3D70A;
$L__BB0_163:
	fma.rn.f32 	%f775, %f1065, %f905, %f389;
	fma.rn.f32 	%f776, %f1065, %f906, %f388;
	fma.rn.f32 	%f777, %f1065, %f907, %f387;
	cvt.rn.f32.s32 	%f778, %r158;
	fma.rn.f32 	%f779, %f441, %f778, 0f3F800000;
	rcp.rn.f32 	%f780, %f779;
	mul.f32 	%f392, %f777, %f780;
	mul.f32 	%f393, %f776, %f780;
	mul.f32 	%f394, %f775, %f780;
	ld.local.f32 	%f781, [%rd7+16];
	mov.f32 	%f782, 0f3F800000;
	sub.f32 	%f783, %f782, %f781;
	ld.global.f32 	%f784, [%rd5+12];
	ld.global.f32 	%f785, [%rd5+16];
	ld.global.f32 	%f786, [%rd5+20];
	ld.global.f32 	%f787, [%rd5+48];
	div.rn.f32 	%f788, %f431, %f787;
	mul.f32 	%f789, %f392, %f788;
	mul.f32 	%f790, %f393, %f788;
	mul.f32 	%f791, %f394, %f788;
	fma.rn.f32 	%f1068, %f784, %f783, %f789;
	fma.rn.f32 	%f1067, %f783, %f785, %f790;
	fma.rn.f32 	%f1066, %f783, %f786, %f791;
	st.global.f32 	[%rd5+12], %f1068;
	st.global.f32 	[%rd5+16], %f1067;
	st.global.f32 	[%rd5+20], %f1066;
	mul.f32 	%f792, %f1067, %f1067;
	fma.rn.f32 	%f793, %f1068, %f1068, %f792;
	fma.rn.f32 	%f794, %f1066, %f1066, %f793;
	sqrt.rn.f32 	%f398, %f794;
	setp.leu.f32 	%p149, %f398, %f432;
	@%p149 bra 	$L__BB0_165;
	add.f32 	%f795, %f398, 0f322BCC77;
	div.rn.f32 	%f796, %f1068, %f795;
	div.rn.f32 	%f797, %f1067, %f795;
	div.rn.f32 	%f798, %f1066, %f795;
	mul.f32 	%f1068, %f796, %f432;
	mul.f32 	%f1067, %f797, %f432;
	mul.f32 	%f1066, %f798, %f432;
	st.global.f32 	[%rd5+12], %f1068;
	st.global.f32 	[%rd5+16], %f1067;
	st.global.f32 	[%rd5+20], %f1066;
$L__BB0_165:
	setp.lt.s32 	%p150, %r160, 1;
	fma.rn.f32 	%f800, %f431, %f1068, %f907;
	fma.rn.f32 	%f801, %f431, %f1067, %f906;
	fma.rn.f32 	%f802, %f431, %f1066, %f905;
	neg.f32 	%f803, %f433;
	min.f32 	%f804, %f433, %f800;
	max.f32 	%f405, %f803, %f804;
	st.global.f32 	[%rd5], %f405;
	min.f32 	%f805, %f433, %f801;
	max.f32 	%f406, %f803, %f805;
	st.global.f32 	[%rd5+4], %f406;
	mul.f32 	%f806, %f433, 0fBF000000;
	mul.f32 	%f807, %f433, 0f3F000000;
	min.f32 	%f808, %f807, %f802;
	max.f32 	%f407, %f806, %f808;
	st.global.f32 	[%rd5+8], %f407;
	st.global.f32 	[%rd5+24], %f392;
	st.global.f32 	[%rd5+28], %f393;
	st.global.f32 	[%rd5+32], %f394;
	mov.f32 	%f1069, 0f00000000;
	@%p150 bra 	$L__BB0_192;
	setp.lt.u32 	%p151, %r160, 4;
	mov.f32 	%f1069, 0f00000000;
	mov.b32 	%r273, 0;
	@%p151 bra 	$L__BB0_185;
	and.b32  	%r216, %r160, 2147483644;
	neg.s32 	%r268, %r216;
	add.s64 	%rd143, %rd2, 88;
	mov.f32 	%f1069, 0f00000000;
$L__BB0_168:
	ld.global.u32 	%r269, [%rd143+-88];
	setp.eq.s32 	%p152, %r269, %r6;
	@%p152 bra 	$L__BB0_170;
	ld.global.u32 	%r217, [%rd143+-84];
	setp.eq.s32 	%p153, %r217, %r6;
	@%p153 bra 	$L__BB0_171;
	bra.uni 	$L__BB0_172;
$L__BB0_170:
	ld.global.u32 	%r269, [%rd143+-84];
$L__BB0_171:
	mul.wide.s32 	%rd128, %r269, 108;
	add.s64 	%rd129, %rd3, %rd128;
	ld.global.f32 	%f812, [%rd129];
	sub.f32 	%f813, %f405, %f812;
	ld.global.f32 	%f814, [%rd129+4];
	sub.f32 	%f815, %f406, %f814;
	ld.global.f32 	%f816, [%rd129+8];
	sub.f32 	%f817, %f407, %f816;
	mul.f32 	%f818, %f815, %f815;
	fma.rn.f32 	%f819, %f813, %f813, %f818;
	fma.rn.f32 	%f820, %f817, %f817, %f819;
	sqrt.rn.f32 	%f821, %f820;
	ld.global.f32 	%f822, [%rd143+-76];
	ld.global.f32 	%f823, [%rd143+-80];
	sub.f32 	%f824, %f821, %f822;
	mul.f32 	%f825, %f823, %f824;
	fma.rn.f32 	%f1069, %f824, %f825, %f1069;
$L__BB0_172:
	ld.global.u32 	%r270, [%rd143+-44];
	setp.eq.s32 	%p154, %r270, %r6;
	@%p154 bra 	$L__BB0_174;
	ld.global.u32 	%r218, [%rd143+-40];
	setp.eq.s32 	%p155, %r218, %r6;
	@%p155 bra 	$L__BB0_175;
	bra.uni 	$L__BB0_176;
$L__BB0_174:
	ld.global.u32 	%r270, [%rd143+-40];
$L__BB0_175:
	mul.wide.s32 	%rd130, %r270, 108;
	add.s64 	%rd131, %rd3, %rd130;
	ld.global.f32 	%f826, [%rd131];
	sub.f32 	%f827, %f405, %f826;
	ld.global.f32 	%f828, [%rd131+4];
	sub.f32 	%f829, %f406, %f828;
	ld.global.f32 	%f830, [%rd131+8];
	sub.f32 	%f831, %f407, %f830;
	mul.f32 	%f832, %f829, %f829;
	fma.rn.f32 	%f833, %f827, %f827, %f832;
	fma.rn.f32 	%f834, %f831, %f831, %f833;
	sqrt.rn.f32 	%f835, %f834;
	ld.global.f32 	%f836, [%rd143+-32];
	ld.global.f32 	%f837, [%rd143+-36];
	sub.f32 	%f838, %f835, %f836;
	mul.f32 	%f839, %f837, %f838;
	fma.rn.f32 	%f1069, %f838, %f839, %f1069;
$L__BB0_176:
	ld.global.u32 	%r271, [%rd143];
	setp.eq.s32 	%p156, %r271, %r6;
	@%p156 bra 	$L__BB0_178;
	ld.global.u32 	%r219, [%rd143+4];
	setp.eq.s32 	%p157, %r219, %r6;
	@%p157 bra 	$L__BB0_179;
	bra.uni 	$L__BB0_180;
$L__BB0_178:
	ld.global.u32 	%r271, [%rd143+4];
$L__BB0_179:
	mul.wide.s32 	%rd132, %r271, 108;
	add.s64 	%rd133, %rd3, %rd132;
	ld.global.f32 	%f840, [%rd133];
	sub.f32 	%f841, %f405, %f840;
	ld.global.f32 	%f842, [%rd133+4];
	sub.f32 	%f843, %f406, %f842;
	ld.global.f32 	%f844, [%rd133+8];
	sub.f32 	%f845, %f407, %f844;
	mul.f32 	%f846, %f843, %f843;
	fma.rn.f32 	%f847, %f841, %f841, %f846;
	fma.rn.f32 	%f848, %f845, %f845, %f847;
	sqrt.rn.f32 	%f849, %f848;
	ld.global.f32 	%f850, [%rd143+12];
	ld.global.f32 	%f851, [%rd143+8];
	sub.f32 	%f852, %f849, %f850;
	mul.f32 	%f853, %f851, %f852;
	fma.rn.f32 	%f1069, %f852, %f853, %f1069;
$L__BB0_180:
	ld.global.u32 	%r272, [%rd143+44];
	setp.eq.s32 	%p158, %r272, %r6;
	@%p158 bra 	$L__BB0_182;
	ld.global.u32 	%r220, [%rd143+48];
	setp.eq.s32 	%p159, %r220, %r6;
	@%p159 bra 	$L__BB0_183;
	bra.uni 	$L__BB0_184;
$L__BB0_182:
	ld.global.u32 	%r272, [%rd143+48];
$L__BB0_183:
	mul.wide.s32 	%rd134, %r272, 108;
	add.s64 	%rd135, %rd3, %rd134;
	ld.global.f32 	%f854, [%rd135];
	sub.f32 	%f855, %f405, %f854;
	ld.global.f32 	%f856, [%rd135+4];
	sub.f32 	%f857, %f406, %f856;
	ld.global.f32 	%f858, [%rd135+8];
	sub.f32 	%f859, %f407, %f858;
	mul.f32 	%f860, %f857, %f857;
	fma.rn.f32 	%f861, %f855, %f855, %f860;
	fma.rn.f32 	%f862, %f859, %f859, %f861;
	sqrt.rn.f32 	%f863, %f862;
	ld.global.f32 	%f864, [%rd143+56];
	ld.global.f32 	%f865, [%rd143+52];
	sub.f32 	%f866, %f863, %f864;
	mul.f32 	%f867, %f865, %f866;
	fma.rn.f32 	%f1069, %f866, %f867, %f1069;
$L__BB0_184:
	add.s32 	%r268, %r268, 4;
	add.s64 	%rd143, %rd143, 176;
	setp.ne.s32 	%p160, %r268, 0;
	mov.u32 	%r273, %r33;
	@%p160 bra 	$L__BB0_168;
$L__BB0_185:
	setp.eq.s32 	%p161, %r32, 0;
	@%p161 bra 	$L__BB0_192;
	mul.wide.u32 	%rd136, %r273, 44;
	add.s64 	%rd137, %rd136, %rd2;
	add.s64 	%rd144, %rd137, 8;
	neg.s32 	%r274, %r32;
$L__BB0_187:
	.pragma "nounroll";
	ld.global.u32 	%r275, [%rd144+-8];
	setp.eq.s32 	%p162, %r275, %r6;
	@%p162 bra 	$L__BB0_189;
	ld.global.u32 	%r221, [%rd144+-4];
	setp.eq.s32 	%p163, %r221, %r6;
	@%p163 bra 	$L__BB0_190;
	bra.uni 	$L__BB0_191;
$L__BB0_189:
	ld.global.u32 	%r275, [%rd144+-4];
$L__BB0_190:
	mul.wide.s32 	%rd138, %r275, 108;
	add.s64 	%rd139, %rd3, %rd138;
	ld.global.f32 	%f868, [%rd139];
	sub.f32 	%f869, %f405, %f868;
	ld.global.f32 	%f870, [%rd139+4];
	sub.f32 	%f871, %f406, %f870;
	ld.global.f32 	%f872, [%rd139+8];
	sub.f32 	%f873, %f407, %f872;
	mul.f32 	%f874, %f871, %f871;
	fma.rn.f32 	%f875, %f869, %f869, %f874;
	fma.rn.f32 	%f876, %f873, %f873, %f875;
	sqrt.rn.f32 	%f877, %f876;
	ld.global.f32 	%f878, [%rd144+4];
	ld.global.f32 	%f879, [%rd144];
	sub.f32 	%f880, %f877, %f878;
	mul.f32 	%f881, %f879, %f880;
	fma.rn.f32 	%f1069, %f880, %f881, %f1069;
$L__BB0_191:
	add.s64 	%rd144, %rd144, 44;
	add.s32 	%r274, %r274, 1;
	setp.ne.s32 	%p164, %r274, 0;
	@%p164 bra 	$L__BB0_187;
$L__BB0_192:
	st.global.f32 	[%rd5+80], %f1069;
$L__BB0_193:
	ret;
$L__BB0_194:
	ld.global.f32 	%f764, [%rd14+40];
	ld.global.f32 	%f765, [%rd14+44];
	ld.global.f32 	%f766, [%rd14+48];
	sub.f32 	%f767, %f764, %f907;
	sub.f32 	%f768, %f765, %f906;
	sub.f32 	%f769, %f766, %f905;
	mul.f32 	%f1056, %f767, 0f41200000;
	mul.f32 	%f1057, %f768, 0f41200000;
	mul.f32 	%f1058, %f769, 0f41200000;
	bra.uni 	$L__BB0_159;

}
	// .globl	precompute_ideal_distances_kernel
.visible .entry precompute_ideal_distances_kernel(
	.param .u64 .ptr .align 1 precompute_ideal_distances_kernel_param_0,
	.param .u64 .ptr .align 1 precompute_ideal_distances_kernel_param_1,
	.param .align 4 .b8 precompute_ideal_distances_kernel_param_2[104]
)
{
	.local .align 4 .b8 	__local_depot1[104];
	.reg .b64 	%SP;
	.reg .b64 	%SPL;
	.reg .pred 	%p<5>;
	.reg .b16 	%rs<2>;
	.reg .b32 	%r<16>;
	.reg .b32 	%f<35>;
	.reg .b64 	%rd<15>;

	mov.u64 	%SPL, __local_depot1;
	ld.param.u64 	%rd2, [precompute_ideal_distances_kernel_param_0];
	ld.param.u32 	%r2, [precompute_ideal_distances_kernel_param_2+100];
	ld.param.u32 	%r3, [precompute_ideal_distances_kernel_param_2+96];
	ld.param.u32 	%r4, [precompute_ideal_distances_kernel_param_2+92];
	ld.param.u32 	%r5, [precompute_ideal_distances_kernel_param_2+88];
	ld.param.u32 	%r6, [precompute_ideal_distances_kernel_param_2+84];
	ld.param.u32 	%r7, [precompute_ideal_distances_kernel_param_2+80];
	ld.param.f32 	%f1, [precompute_ideal_distances_kernel_param_2+76];
	ld.param.f32 	%f2, [precompute_ideal_distances_kernel_param_2+72];
	ld.param.f32 	%f3, [precompute_ideal_distances_kernel_param_2+68];
	ld.param.f32 	%f4, [precompute_ideal_distances_kernel_param_2+64];
	ld.param.f32 	%f5, [precompute_ideal_distances_kernel_param_2+60];
	ld.param.f32 	%f6, [precompute_ideal_distances_kernel_param_2+56];
	ld.param.f32 	%f7, [precompute_ideal_distances_kernel_param_2+52];
	ld.param.f32 	%f8, [precompute_ideal_distances_kernel_param_2+48];
	ld.param.f32 	%f9, [precompute_ideal_distances_kernel_param_2+44];
	ld.param.f32 	%f10, [precompute_ideal_distances_kernel_param_2+40];
	ld.param.f32 	%f11, [precompute_ideal_distances_kernel_param_2+36];
	ld.param.f32 	%f12, [precompute_ideal_distances_kernel_param_2+32];
	ld.param.f32 	%f13, [precompute_ideal_distances_kernel_param_2+28];
	ld.param.f32 	%f14, [precompute_ideal_distances_kernel_param_2+24];
	ld.param.f32 	%f15, [precompute_ideal_distances_kernel_param_2+20];
	ld.param.f32 	%f16, [precompute_ideal_distances_kernel_param_2+16];
	ld.param.f32 	%f17, [precompute_ideal_distances_kernel_param_2+12];
	ld.param.f32 	%f18, [precompute_ideal_distances_kernel_param_2+8];
	ld.param.f32 	%f19, [precompute_ideal_distances_kernel_param_2+4];
	ld.param.f32 	%f20, [precompute_ideal_distances_kernel_param_2];
	ld.param.u64 	%rd3, [precompute_ideal_distances_kernel_param_1];
	add.u64 	%rd1, %SPL, 0;
	st.local.f32 	[%rd1], %f20;
	st.local.f32 	[%rd1+4], %f19;
	st.local.f32 	[%rd1+8], %f18;
	st.local.f32 	[%rd1+12], %f17;
	st.local.f32 	[%rd1+16], %f16;
	st.local.f32 	[%rd1+20], %f15;
	st.local.f32 	[%rd1+24], %f14;
	st.local.f32 	[%rd1+28], %f13;
	st.local.f32 	[%rd1+32], %f12;
	st.local.f32 	[%rd1+36], %f11;
	st.local.f32 	[%rd1+40], %f10;
	st.local.f32 	[%rd1+44], %f9;
	st.local.f32 	[%rd1+48], %f8;
	st.local.f32 	[%rd1+52], %f7;
	st.local.f32 	[%rd1+56], %f6;
	st.local.f32 	[%rd1+60], %f5;
	st.local.f32 	[%rd1+64], %f4;
	st.local.f32 	[%rd1+68], %f3;
	st.local.f32 	[%rd1+72], %f2;
	st.local.f32 	[%rd1+76], %f1;
	st.local.u32 	[%rd1+80], %r7;
	st.local.u32 	[%rd1+84], %r6;
	st.local.u32 	[%rd1+88], %r5;
	st.local.u32 	[%rd1+92], %r4;
	st.local.u32 	[%rd1+96], %r3;
	st.local.u32 	[%rd1+100], %r2;
	mov.u32 	%r8, %ctaid.x;
	mov.u32 	%r9, %ntid.x;
	mov.u32 	%r10, %tid.x;
	mad.lo.s32 	%r1, %r8, %r9, %r10;
	setp.ge.s32 	%p1, %r1, %r5;
	@%p1 bra 	$L__BB1_2;
	cvta.to.global.u64 	%rd5, %rd2;
	cvta.to.global.u64 	%rd6, %rd3;
	mul.wide.s32 	%rd7, %r1, 44;
	add.s64 	%rd8, %rd5, %rd7;
	ld.global.u32 	%r11, [%rd8];
	ld.global.u32 	%r12, [%rd8+4];
	ld.global.u32 	%r13, [%rd8+36];
	mul.wide.s32 	%rd9, %r13, 4;
	add.s64 	%rd10, %rd1, %rd9;
	ld.local.f32 	%f21, [%rd10+24];
	ld.global.f32 	%f22, [%rd8+16];
	ld.global.f32 	%f23, [%rd8+20];
	add.f32 	%f24, %f22, %f23;
	ld.global.f32 	%f25, [%rd8+24];
	add.f32 	%f26, %f24, %f25;
	div.rn.f32 	%f27, %f26, 0fC0400000;
	add.f32 	%f28, %f27, 0f40000000;
	mul.f32 	%f29, %f21, %f28;
	ld.global.u8 	%rs1, [%rd8+40];
	setp.eq.s16 	%p2, %rs1, 0;
	add.f32 	%f30, %f29, %f29;
	selp.f32 	%f31, %f29, %f30, %p2;
	mul.wide.s32 	%rd11, %r11, 108;
	add.s64 	%rd12, %rd6, %rd11;
	ld.global.u32 	%r14, [%rd12+72];
	mul.wide.s32 	%rd13, %r12, 108;
	add.s64 	%rd14, %rd6, %rd13;
	ld.global.u32 	%r15, [%rd14+72];
	setp.eq.s32 	%p3, %r14, %r15;
	setp.gt.s32 	%p4, %r14, -1;
	mul.f32 	%f32, %f31, 0f3F333333;
	selp.f32 	%f33, %f32, %f31, %p4;
	selp.f32 	%f34, %f33, %f31, %p3;
	st.global.f32 	[%rd8+12], %f34;
$L__BB1_2:
	ret;

}


// ===== COMPILED SASS (sm_100) =====

	.target	sm_100

	.elftype	@"ET_EXEC"


//--------------------- .note.nv.tkinfo           --------------------------
	.section	.note.nv.tkinfo,"",@"SHT_NOTE"
	.sectionflags	@"SHF_NOTE_NV_TKINFO"
	.tkinfo
        /*0018*/ 	.word	0x00000002
        /*0030*/ 	.string	""
        /*0030*/ 	.string	"ptxas"
        /*0030*/ 	.string	"Cuda compilation tools, release 13.0, V13.0.88"
        /*0030*/ 	.string	"Build cuda_13.0.r13.0/compiler.36424714_0"
        /*0030*/ 	.string	"-arch sm_100 -m 64 "



//--------------------- .note.nv.cuinfo           --------------------------
	.section	.note.nv.cuinfo,"",@"SHT_NOTE"
	.sectionflags	@"SHF_NOTE_NV_CUINFO"
        /*0018*/ 	.short	0x0002
        /*001a*/ 	.short	0x0064
        /*001c*/ 	.short	0x0082
	.zero		2


//--------------------- .nv.info                  --------------------------
	.section	.nv.info,"",@"SHT_CUDA_INFO"
	.align	4


	//----- nvinfo : EIATTR_REGCOUNT
	.align		4
        /*0000*/ 	.byte	0x04, 0x2f
        /*0002*/ 	.short	(.L_1 - .L_0)
	.align		4
.L_0:
        /*0004*/ 	.word	index@(dual_graph_unified_kernel)
        /*0008*/ 	.word	0x00000030


	//----- nvinfo : EIATTR_FRAME_SIZE
	.align		4
.L_1:
        /*000c*/ 	.byte	0x04, 0x11
        /*000e*/ 	.short	(.L_3 - .L_2)
	.align		4
.L_2:
        /*0010*/ 	.word	index@($__internal_3_$__cuda_sm3x_div_rn_noftz_f32_slowpath)
        /*0014*/ 	.word	0x00000000


	//----- nvinfo : EIATTR_FRAME_SIZE
	.align		4
.L_3:
        /*0018*/ 	.byte	0x04, 0x11
        /*001a*/ 	.short	(.L_5 - .L_4)
	.align		4
.L_4:
        /*001c*/ 	.word	index@($__internal_2_$__cuda_sm20_sqrt_rn_f32_slowpath)
        /*0020*/ 	.word	0x00000000


	//----- nvinfo : EIATTR_FRAME_SIZE
	.align		4
.L_5:
        /*0024*/ 	.byte	0x04, 0x11
        /*0026*/ 	.short	(.L_7 - .L_6)
	.align		4
.L_6:
        /*0028*/ 	.word	index@($__internal_1_$__cuda_sm20_rcp_rn_f32_slowpath)
        /*002c*/ 	.word	0x00000000


	//----- nvinfo : EIATTR_FRAME_SIZE
	.align		4
.L_7:
        /*0030*/ 	.byte	0x04, 0x11
        /*0032*/ 	.short	(.L_9 - .L_8)
	.align		4
.L_8:
        /*0034*/ 	.word	index@(dual_graph_unified_kernel)
        /*0038*/ 	.word	0x00000000


	//----- nvinfo : EIATTR_REGCOUNT
	.align		4
.L_9:
        /*003c*/ 	.byte	0x04, 0x2f
        /*003e*/ 	.short	(.L_11 - .L_10)
	.align		4
.L_10:
        /*0040*/ 	.word	index@(precompute_ideal_distances_kernel)
        /*0044*/ 	.word	0x00000011


	//----- nvinfo : EIATTR_FRAME_SIZE
	.align		4
.L_11:
        /*0048*/ 	.byte	0x04, 0x11
        /*004a*/ 	.short	(.L_13 - .L_12)
	.align		4
.L_12:
        /*004c*/ 	.word	index@($__internal_0_$__cuda_sm3x_div_rn_noftz_f32_slowpath)
        /*0050*/ 	.word	0x00000000


	//----- nvinfo : EIATTR_FRAME_SIZE
	.align		4
.L_13:
        /*0054*/ 	.byte	0x04, 0x11
        /*0056*/ 	.short	(.L_15 - .L_14)
	.align		4
.L_14:
        /*0058*/ 	.word	index@(precompute_ideal_distances_kernel)
        /*005c*/ 	.word	0x00000000


	//----- nvinfo : EIATTR_MIN_STACK_SIZE
	.align		4
.L_15:
        /*0060*/ 	.byte	0x04, 0x12
        /*0062*/ 	.short	(.L_17 - .L_16)
	.align		4
.L_16:
        /*0064*/ 	.word	index@(precompute_ideal_distances_kernel)
        /*0068*/ 	.word	0x00000000


	//----- nvinfo : EIATTR_MIN_STACK_SIZE
	.align		4
.L_17:
        /*006c*/ 	.byte	0x04, 0x12
        /*006e*/ 	.short	(.L_19 - .L_18)
	.align		4
.L_18:
        /*0070*/ 	.word	index@(dual_graph_unified_kernel)
        /*0074*/ 	.word	0x00000000
.L_19:


//--------------------- .nv.compat                --------------------------
	.section	.nv.compat,"",@"SHT_CUDA_COMPAT_INFO"
	.align	4
        /*0000*/ 	.byte	0x02, 0x09, 0x00, 0x00, 0x02, 0x02, 0x01, 0x00, 0x02, 0x05, 0x05, 0x00, 0x03, 0x07, 0x01, 0x01
        /*0010*/ 	.byte	0x02, 0x03, 0x00, 0x00, 0x02, 0x06, 0x01, 0x00, 0x04, 0x0b, 0x08, 0x00, 0x01, 0x00, 0x00, 0x00
        /*0020*/ 	.byte	0x00, 0x00, 0x00, 0x00


//--------------------- .nv.info.precompute_ideal_distances_kernel --------------------------
	.section	.nv.info.precompute_ideal_distances_kernel,"",@"SHT_CUDA_INFO"
	.sectionflags	@""
	.align	4


	//----- nvinfo : EIATTR_CUDA_API_VERSION
	.align		4
        /*0000*/ 	.byte	0x04, 0x37
        /*0002*/ 	.short	(.L_21 - .L_20)
.L_20:
        /*0004*/ 	.word	0x00000082


	//----- nvinfo : EIATTR_KPARAM_INFO
	.align		4
.L_21:
        /*0008*/ 	.byte	0x04, 0x17
        /*000a*/ 	.short	(.L_23 - .L_22)
.L_22:
        /*000c*/ 	.word	0x00000000
        /*0010*/ 	.short	0x0002
        /*0012*/ 	.short	0x0010
        /*0014*/ 	.byte	0x00, 0xf0, 0xa1, 0x01


	//----- nvinfo : EIATTR_KPARAM_INFO
	.align		4
.L_23:
        /*0018*/ 	.byte	0x04, 0x17
        /*001a*/ 	.short	(.L_25 - .L_24)
.L_24:
        /*001c*/ 	.word	0x00000000
        /*0020*/ 	.short	0x0001
        /*0022*/ 	.short	0x0008
        /*0024*/ 	.byte	0x00, 0xf5, 0x21, 0x00


	//----- nvinfo : EIATTR_KPARAM_INFO
	.align		4
.L_25:
        /*0028*/ 	.byte	0x04, 0x17
        /*002a*/ 	.short	(.L_27 - .L_26)
.L_26:
        /*002c*/ 	.word	0x00000000
        /*0030*/ 	.short	0x0000
        /*0032*/ 	.short	0x0000
        /*0034*/ 	.byte	0x00, 0xf5, 0x21, 0x00


	//----- nvinfo : EIATTR_SPARSE_MMA_MASK
	.align		4
.L_27:
        /*0038*/ 	.byte	0x03, 0x50
        /*003a*/ 	.short	0x0000


	//----- nvinfo : EIATTR_MAXREG_COUNT
	.align		4
        /*003c*/ 	.byte	0x03, 0x1b
        /*003e*/ 	.short	0x00ff


	//----- nvinfo : EIATTR_MERCURY_ISA_VERSION
	.align		4
        /*0040*/ 	.byte	0x03, 0x5f
        /*0042*/ 	.short	0x0101


	//----- nvinfo : EIATTR_VRC_CTA_INIT_COUNT
	.align		4
        /*0044*/ 	.byte	0x02, 0x4a
	.zero		1
	.zero		1


	//----- nvinfo : EIATTR_EXIT_INSTR_OFFSETS
	.align		4
        /*0048*/ 	.byte	0x04, 0x1c
        /*004a*/ 	.short	(.L_29 - .L_28)


	//   ....[0]....
.L_28:
        /*004c*/ 	.word	0x00000070


	//   ....[1]....
        /*0050*/ 	.word	0x00000650


	//----- nvinfo : EIATTR_CRS_STACK_SIZE
	.align		4
.L_29:
        /*0054*/ 	.byte	0x04, 0x1e
        /*0056*/ 	.short	(.L_31 - .L_30)
.L_30:
        /*0058*/ 	.word	0x00000000


	//----- nvinfo : EIATTR_CBANK_PARAM_SIZE
	.align		4
.L_31:
        /*005c*/ 	.byte	0x03, 0x19
        /*005e*/ 	.short	0x0078


	//----- nvinfo : EIATTR_PARAM_CBANK
	.align		4
        /*0060*/ 	.byte	0x04, 0x0a
        /*0062*/ 	.short	(.L_33 - .L_32)
	.align		4
.L_32:
        /*0064*/ 	.word	index@(.nv.constant0.precompute_ideal_distances_kernel)
        /*0068*/ 	.short	0x0380
        /*006a*/ 	.short	0x0078


	//----- nvinfo : EIATTR_SW_WAR
	.align		4
.L_33:
        /*006c*/ 	.byte	0x04, 0x36
        /*006e*/ 	.short	(.L_35 - .L_34)
.L_34:
        /*0070*/ 	.word	0x00000008
.L_35:


//--------------------- .nv.info.dual_graph_unified_kernel --------------------------
	.section	.nv.info.dual_graph_unified_kernel,"",@"SHT_CUDA_INFO"
	.sectionflags	@""
	.align	4


	//----- nvinfo : EIATTR_CUDA_API_VERSION
	.align		4
        /*0000*/ 	.byte	0x04, 0x37
        /*0002*/ 	.short	(.L_37 - .L_36)
.L_36:
        /*0004*/ 	.word	0x00000082


	//----- nvinfo : EIATTR_KPARAM_INFO
	.align		4
.L_37:
        /*0008*/ 	.byte	0x04, 0x17
        /*000a*/ 	.short	(.L_39 - .L_38)
.L_38:
        /*000c*/ 	.word	0x00000000
        /*0010*/ 	.short	0x0003
        /*0012*/ 	.short	0x0018
        /*0014*/ 	.byte	0x00, 0xf0, 0xa1, 0x01


	//----- nvinfo : EIATTR_KPARAM_INFO
	.align		4
.L_39:
        /*0018*/ 	.byte	0x04, 0x17
        /*001a*/ 	.short	(.L_41 - .L_40)
.L_40:
        /*001c*/ 	.word	0x00000000
        /*0020*/ 	.short	0x0002
        /*0022*/ 	.short	0x0010
        /*0024*/ 	.byte	0x00, 0xf5, 0x21, 0x00


	//----- nvinfo : EIATTR_KPARAM_INFO
	.align		4
.L_41:
        /*0028*/ 	.byte	0x04, 0x17
        /*002a*/ 	.short	(.L_43 - .L_42)
.L_42:
        /*002c*/ 	.word	0x00000000
        /*0030*/ 	.short	0x0001
        /*0032*/ 	.short	0x0008
        /*0034*/ 	.byte	0x00, 0xf5, 0x21, 0x00


	//----- nvinfo : EIATTR_KPARAM_INFO
	.align		4
.L_43:
        /*0038*/ 	.byte	0x04, 0x17
        /*003a*/ 	.short	(.L_45 - .L_44)
.L_44:
        /*003c*/ 	.word	0x00000000
        /*0040*/ 	.short	0x0000
        /*0042*/ 	.short	0x0000
        /*0044*/ 	.byte	0x00, 0xf5, 0x21, 0x00


	//----- nvinfo : EIATTR_SPARSE_MMA_MASK
	.align		4
.L_45:
        /*0048*/ 	.byte	0x03, 0x50
        /*004a*/ 	.short	0x0000


	//----- nvinfo : EIATTR_MAXREG_COUNT
	.align		4
        /*004c*/ 	.byte	0x03, 0x1b
        /*004e*/ 	.short	0x00ff


	//----- nvinfo : EIATTR_NUM_BARRIERS
	.align		4
        /*0050*/ 	.byte	0x02, 0x4c
        /*0052*/ 	.byte	0x01
	.zero		1


	//----- nvinfo : EIATTR_MERCURY_ISA_VERSION
	.align		4
        /*0054*/ 	.byte	0x03, 0x5f
        /*0056*/ 	.short	0x0101


	//----- nvinfo : EIATTR_COOP_GROUP_MASK_REGIDS
	.align		4
        /*0058*/ 	.byte	0x04, 0x29
        /*005a*/ 	.short	(.L_47 - .L_46)


	//   ....[0]....
.L_46:
        /*005c*/ 	.word	0xffffffff


	//   ....[1]....
        /*0060*/ 	.word	0xffffffff


	//----- nvinfo : EIATTR_COOP_GROUP_INSTR_OFFSETS
	.align		4
.L_47:
        /*0064*/ 	.byte	0x04, 0x28
        /*0066*/ 	.short	(.L_49 - .L_48)


	//   ....[0]....
.L_48:
        /*0068*/ 	.word	0x00000660


	//   ....[1]....
        /*006c*/ 	.word	0x00001070


	//----- nvinfo : EIATTR_VRC_CTA_INIT_COUNT
	.align		4
.L_49:
        /*0070*/ 	.byte	0x02, 0x4a
	.zero		1
	.zero		1


	//----- nvinfo : EIATTR_EXIT_INSTR_OFFSETS
	.align		4
        /*0074*/ 	.byte	0x04, 0x1c
        /*0076*/ 	.short	(.L_51 - .L_50)


	//   ....[0]....
.L_50:
        /*0078*/ 	.word	0x00000070


	//   ....[1]....
        /*007c*/ 	.word	0x0000b040


	//----- nvinfo : EIATTR_CRS_STACK_SIZE
	.align		4
.L_51:
        /*0080*/ 	.byte	0x04, 0x1e
        /*0082*/ 	.short	(.L_53 - .L_52)
.L_52:
        /*0084*/ 	.word	0x00000000


	//----- nvinfo : EIATTR_CBANK_PARAM_SIZE
	.align		4
.L_53:
        /*0088*/ 	.byte	0x03, 0x19
        /*008a*/ 	.short	0x0080


	//----- nvinfo : EIATTR_PARAM_CBANK
	.align		4
        /*008c*/ 	.byte	0x04, 0x0a
        /*008e*/ 	.short	(.L_55 - .L_54)
	.align		4
.L_54:
        /*0090*/ 	.word	index@(.nv.constant0.dual_graph_unified_kernel)
        /*0094*/ 	.short	0x0380
        /*0096*/ 	.short	0x0080


	//----- nvinfo : EIATTR_SW_WAR
	.align		4
.L_55:
        /*0098*/ 	.byte	0x04, 0x36
        /*009a*/ 	.short	(.L_57 - .L_56)
.L_56:
        /*009c*/ 	.word	0x00000008
.L_57:


//--------------------- .nv.callgraph             --------------------------
	.section	.nv.callgraph,"",@"SHT_CUDA_CALLGRAPH"
	.align	4
	.sectionentsize	8
	.align		4
        /*0000*/ 	.word	0x00000000
	.align		4
        /*0004*/ 	.word	0xffffffff
	.align		4
        /*0008*/ 	.word	0x00000000
	.align		4
        /*000c*/ 	.word	0xfffffffe
	.align		4
        /*0010*/ 	.word	0x00000000
	.align		4
        /*0014*/ 	.word	0xfffffffd
	.align		4
        /*0018*/ 	.word	0x00000000
	.align		4
        /*001c*/ 	.word	0xfffffffc


//--------------------- .text.precompute_ideal_distances_kernel --------------------------
	.section	.text.precompute_ideal_distances_kernel,"ax",@progbits
	.align	128
        .global         precompute_ideal_distances_kernel
        .type           precompute_ideal_distances_kernel,@function
        .size           precompute_ideal_distances_kernel,(.L_x_301 - precompute_ideal_distances_kernel)
        .other          precompute_ideal_distances_kernel,@"STO_CUDA_ENTRY STV_DEFAULT"
precompute_ideal_distances_kernel:
.text.precompute_ideal_distances_kernel:
[----:B------:R-:W-:Y:S01]  /*0000*/  LDC R1, c[0x0][0x37c] ;  /* 0x0000df00ff017b82 */ /* 0x000fe20000000800 */
[----:B------:R-:W0:Y:S07]  /*0010*/  S2R R0, SR_TID.X ;  /* 0x0000000000007919 */ /* 0x000e2e0000002100 */
[----:B------:R-:W0:Y:S01]  /*0020*/  S2UR UR4, SR_CTAID.X ;  /* 0x00000000000479c3 */ /* 0x000e220000002500 */
[----:B------:R-:W1:Y:S07]  /*0030*/  LDCU UR5, c[0x0][0x3e8] ;  /* 0x00007d00ff0577ac */ /* 0x000e6e0008000800 */
[----:B------:R-:W0:Y:S02]  /*0040*/  LDC R5, c[0x0][0x360] ;  /* 0x0000d800ff057b82 */ /* 0x000e240000000800 */
[----:B0-----:R-:W-:-:S05]  /*0050*/  IMAD R5, R5, UR4, R0 ;  /* 0x0000000405057c24 */ /* 0x001fca000f8e0200 */
[----:B-1----:R-:W-:-:S13]  /*0060*/  ISETP.GE.AND P0, PT, R5, UR5, PT ;  /* 0x0000000505007c0c */ /* 0x002fda000bf06270 */
[----:B------:R-:W-:Y:S05]  /*0070*/  @P0 EXIT ;  /* 0x000000000000094d */ /* 0x000fea0003800000 */
[----:B------:R-:W0:Y:S01]  /*0080*/  LDC.64 R2, c[0x0][0x380] ;  /* 0x0000e000ff027b82 */ /* 0x000e220000000a00 */
[----:B------:R-:W1:Y:S01]  /*0090*/  LDCU.64 UR6, c[0x0][0x358] ;  /* 0x00006b00ff0677ac */ /* 0x000e620008000a00 */
[----:B0-----:R-:W-:-:S05]  /*00a0*/  IMAD.WIDE R2, R5, 0x2c, R2 ;  /* 0x0000002c05027825 */ /* 0x001fca00078e0202 */
[----:B-1----:R-:W2:Y:S04]  /*00b0*/  LDG.E R0, desc[UR6][R2.64+0x24] ;  /* 0x0000240602007981 */ /* 0x002ea8000c1e1900 */
[----:B------:R-:W3:Y:S04]  /*00c0*/  LDG.E R7, desc[UR6][R2.64+0x10] ;  /* 0x0000100602077981 */ /* 0x000ee8000c1e1900 */
[----:B------:R-:W3:Y:S04]  /*00d0*/  LDG.E R8, desc[UR6][R2.64+0x14] ;  /* 0x0000140602087981 */ /* 0x000ee8000c1e1900 */
[----:B------:R-:W4:Y:S04]  /*00e0*/  LDG.E R9, desc[UR6][R2.64+0x18] ;  /* 0x0000180602097981 */ /* 0x000f28000c1e1900 */
[----:B------:R0:W5:Y:S04]  /*00f0*/  LDG.E R6, desc[UR6][R2.64] ;  /* 0x0000000602067981 */ /* 0x000168000c1e1900 */
[----:B------:R0:W5:Y:S01]  /*0100*/  LDG.E R5, desc[UR6][R2.64+0x4] ;  /* 0x0000040602057981 */ /* 0x000162000c1e1900 */
[----:B--2---:R-:W-:-:S05]  /*0110*/  IMAD.SHL.U32 R0, R0, 0x4, RZ ;  /* 0x0000000400007824 */ /* 0x004fca00078e00ff */
[----:B------:R-:W-:-:S13]  /*0120*/  ISETP.EQ.AND P0, PT, R0, -0x18, PT ;  /* 0xffffffe80000780c */ /* 0x000fda0003f02270 */
[----:B------:R-:W1:Y:S01]  /*0130*/  @P0 LDC R4, c[0x0][0x390] ;  /* 0x0000e400ff040b82 */ /* 0x000e620000000800 */
[----:B------:R-:W-:-:S13]  /*0140*/  ISETP.EQ.AND P0, PT, R0, -0x14, PT ;  /* 0xffffffec0000780c */ /* 0x000fda0003f02270 */
[----:B-1----:R-:W1:Y:S01]  /*0150*/  @P0 LDC R4, c[0x0][0x394] ;  /* 0x0000e500ff040b82 */ /* 0x002e620000000800 */
        /* <DEDUP_REMOVED lines=8> */
[----:B------:R-:W-:-:S13]  /*01e0*/  ISETP.EQ.AND P0, PT, R0, RZ, PT ;  /* 0x000000ff0000720c */ /* 0x000fda0003f02270 */
[----:B-1----:R-:W1:Y:S01]  /*01f0*/  @P0 LDC R4, c[0x0][0x3a8] ;  /* 0x0000ea00ff040b82 */ /* 0x002e620000000800 */
[----:B------:R-:W-:-:S13]  /*0200*/  ISETP.EQ.AND P0, PT, R0, 0x4, PT ;  /* 0x000000040000780c */ /* 0x000fda0003f02270 */
        /* <DEDUP_REMOVED lines=33> */
[----:B------:R-:W-:Y:S01]  /*0420*/  ISETP.EQ.AND P0, PT, R0, 0x48, PT ;  /* 0x000000480000780c */ /* 0x000fe20003f02270 */
[----:B------:R-:W-:-:S12]  /*0430*/  IMAD.MOV.U32 R10, RZ, RZ, 0x3eaaaaab ;  /* 0x3eaaaaabff0a7424 */ /* 0x000fd800078e00ff */
[----:B-1----:R-:W1:Y:S01]  /*0440*/  @P0 LDC R4, c[0x0][0x3f0] ;  /* 0x0000fc00ff040b82 */ /* 0x002e620000000800 */
[----:B------:R-:W-:Y:S01]  /*0450*/  ISETP.EQ.AND P0, PT, R0, 0x4c, PT ;  /* 0x0000004c0000780c */ /* 0x000fe20003f02270 */
[----:B---3--:R-:W-:Y:S01]  /*0460*/  FADD R0, R7, R8 ;  /* 0x0000000807007221 */ /* 0x008fe20000000000 */
[----:B------:R-:W-:-:S03]  /*0470*/  IMAD.MOV.U32 R11, RZ, RZ, 0x40400000 ;  /* 0x40400000ff0b7424 */ /* 0x000fc600078e00ff */
[----:B----4-:R-:W-:Y:S01]  /*0480*/  FADD R0, R0, R9 ;  /* 0x0000000900007221 */ /* 0x010fe20000000000 */
[----:B------:R-:W-:-:S04]  /*0490*/  FFMA R7, -R10, R11, 1 ;  /* 0x3f8000000a077423 */ /* 0x000fc8000000010b */
[----:B------:R-:W-:-:S03]  /*04a0*/  FFMA R7, R7, -R10, -0.3333333432674407959 ;  /* 0xbeaaaaab07077423 */ /* 0x000fc6000000080a */
[----:B-1----:R-:W1:Y:S01]  /*04b0*/  @P0 LDC R4, c[0x0][0x3f4] ;  /* 0x0000fd00ff040b82 */ /* 0x002e620000000800 */
[----:B------:R-:W2:Y:S01]  /*04c0*/  FCHK P0, R0, -3 ;  /* 0xc040000000007902 */ /* 0x000ea20000000000 */
[----:B------:R-:W-:Y:S01]  /*04d0*/  FFMA R8, R0, R7, RZ ;  /* 0x0000000700087223 */ /* 0x000fe200000000ff */
[----:B------:R-:W-:Y:S03]  /*04e0*/  BSSY.RECONVERGENT B1, `(.L_x_0) ;  /* 0x0000007000017945 */ /* 0x000fe60003800200 */
[----:B------:R-:W-:-:S04]  /*04f0*/  FFMA R9, R8, 3, R0 ;  /* 0x4040000008097823 */ /* 0x000fc80000000000 */
[----:B------:R-:W-:Y:S01]  /*0500*/  FFMA R10, R7, R9, R8 ;  /* 0x00000009070a7223 */ /* 0x000fe20000000008 */
[----:B0-2---:R-:W-:Y:S06]  /*0510*/  @!P0 BRA `(.L_x_1) ;  /* 0x00000000000c8947 */ /* 0x005fec0003800000 */
[----:B------:R-:W-:-:S07]  /*0520*/  MOV R8, 0x540 ;  /* 0x0000054000087802 */ /* 0x000fce0000000f00 */
[----:B-1---5:R-:W-:Y:S05]  /*0530*/  CALL.REL.NOINC `($__internal_0_$__cuda_sm3x_div_rn_noftz_f32_slowpath) ;  /* 0x0000000000487944 */ /* 0x022fea0003c00000 */
[----:B------:R-:W-:-:S07]  /*0540*/  IMAD.MOV.U32 R10, RZ, RZ, R0 ;  /* 0x000000ffff0a7224 */ /* 0x000fce00078e0000 */
.L_x_1:
[----:B------:R-:W-:Y:S05]  /*0550*/  BSYNC.RECONVERGENT B1 ;  /* 0x0000000000017941 */ /* 0x000fea0003800200 */
.L_x_0:
[----:B------:R-:W0:Y:S01]  /*0560*/  LDC.64 R8, c[0x0][0x388] ;  /* 0x0000e200ff087b82 */ /* 0x000e220000000a00 */
[----:B------:R-:W2:Y:S01]  /*0570*/  LDG.E.U8 R0, desc[UR6][R2.64+0x28] ;  /* 0x0000280602007981 */ /* 0x000ea2000c1e1100 */
[----:B0----5:R-:W-:-:S04]  /*0580*/  IMAD.WIDE R6, R6, 0x6c, R8 ;  /* 0x0000006c06067825 */ /* 0x021fc800078e0208 */
[----:B------:R-:W-:Y:S02]  /*0590*/  IMAD.WIDE R8, R5, 0x6c, R8 ;  /* 0x0000006c05087825 */ /* 0x000fe400078e0208 */
[----:B------:R-:W3:Y:S04]  /*05a0*/  LDG.E R6, desc[UR6][R6.64+0x48] ;  /* 0x0000480606067981 */ /* 0x000ee8000c1e1900 */
[----:B------:R-:W4:Y:S01]  /*05b0*/  LDG.E R9, desc[UR6][R8.64+0x48] ;  /* 0x0000480608097981 */ /* 0x000f22000c1e1900 */
[----:B------:R-:W-:-:S04]  /*05c0*/  FADD R5, R10, 2 ;  /* 0x400000000a057421 */ /* 0x000fc80000000000 */
[----:B-1----:R-:W-:Y:S01]  /*05d0*/  FMUL R5, R4, R5 ;  /* 0x0000000504057220 */ /* 0x002fe20000400000 */
[----:B--2---:R-:W-:-:S13]  /*05e0*/  ISETP.NE.AND P0, PT, R0, RZ, PT ;  /* 0x000000ff0000720c */ /* 0x004fda0003f05270 */
[----:B------:R-:W-:-:S04]  /*05f0*/  @P0 FADD R5, R5, R5 ;  /* 0x0000000505050221 */ /* 0x000fc80000000000 */
[----:B------:R-:W-:Y:S01]  /*0600*/  FMUL R0, R5, 0.69999998807907104492 ;  /* 0x3f33333305007820 */ /* 0x000fe20000400000 */
[C---:B---3--:R-:W-:Y:S02]  /*0610*/  ISETP.GT.AND P0, PT, R6.reuse, -0x1, PT ;  /* 0xffffffff0600780c */ /* 0x048fe40003f04270 */
[----:B----4-:R-:W-:-:S13]  /*0620*/  ISETP.NE.AND P1, PT, R6, R9, PT ;  /* 0x000000090600720c */ /* 0x010fda0003f25270 */
[----:B------:R-:W-:-:S05]  /*0630*/  @!P1 FSEL R5, R0, R5, P0 ;  /* 0x0000000500059208 */ /* 0x000fca0000000000 */
[----:B------:R-:W-:Y:S01]  /*0640*/  STG.E desc[UR6][R2.64+0xc], R5 ;  /* 0x00000c0502007986 */ /* 0x000fe2000c101906 */
[----:B------:R-:W-:Y:S05]  /*0650*/  EXIT ;  /* 0x000000000000794d */ /* 0x000fea0003800000 */
        .weak           $__internal_0_$__cuda_sm3x_div_rn_noftz_f32_slowpath
        .type           $__internal_0_$__cuda_sm3x_div_rn_noftz_f32_slowpath,@function
        .size           $__internal_0_$__cuda_sm3x_div_rn_noftz_f32_slowpath,(.L_x_301 - $__internal_0_$__cuda_sm3x_div_rn_noftz_f32_slowpath)
$__internal_0_$__cuda_sm3x_div_rn_noftz_f32_slowpath:
[--C-:B------:R-:W-:Y:S01]  /*0660*/  SHF.R.U32.HI R7, RZ, 0x17, R0.reuse ;  /* 0x00000017ff077819 */ /* 0x100fe20000011600 */
[----:B------:R-:W-:Y:S04]  /*0670*/  BSSY.RECONVERGENT B0, `(.L_x_2) ;  /* 0x000005c000007945 */ /* 0x000fe80003800200 */
[----:B------:R-:W-:Y:S01]  /*0680*/  BSSY.RELIABLE B2, `(.L_x_3) ;  /* 0x000001a000027945 */ /* 0x000fe20003800100 */
[----:B------:R-:W-:Y:S01]  /*0690*/  IMAD.MOV.U32 R9, RZ, RZ, R0 ;  /* 0x000000ffff097224 */ /* 0x000fe200078e0000 */
[----:B------:R-:W-:-:S05]  /*06a0*/  LOP3.LUT R7, R7, 0xff, RZ, 0xc0, !PT ;  /* 0x000000ff07077812 */ /* 0x000fca00078ec0ff */
[----:B------:R-:W-:-:S05]  /*06b0*/  VIADD R11, R7, 0xffffffff ;  /* 0xffffffff070b7836 */ /* 0x000fca0000000000 */
[----:B------:R-:W-:-:S13]  /*06c0*/  ISETP.GT.U32.OR P0, PT, R11, 0xfd, !PT ;  /* 0x000000fd0b00780c */ /* 0x000fda0007f04470 */
[----:B------:R-:W-:Y:S01]  /*06d0*/  @!P0 IMAD.MOV.U32 R10, RZ, RZ, RZ ;  /* 0x000000ffff0a8224 */ /* 0x000fe200078e00ff */
[----:B------:R-:W-:Y:S06]  /*06e0*/  @!P0 BRA `(.L_x_4) ;  /* 0x00000000004c8947 */ /* 0x000fec0003800000 */
[----:B------:R-:W-:-:S13]  /*06f0*/  FSETP.GTU.FTZ.AND P0, PT, |R0|, +INF , PT ;  /* 0x7f8000000000780b */ /* 0x000fda0003f1c200 */
[----:B------:R-:W-:Y:S05]  /*0700*/  @P0 BREAK.RELIABLE B2 ;  /* 0x0000000000020942 */ /* 0x000fea0003800100 */
[----:B------:R-:W-:Y:S05]  /*0710*/  @P0 BRA `(.L_x_5) ;  /* 0x0000000400400947 */ /* 0x000fea0003800000 */
[----:B------:R-:W-:-:S05]  /*0720*/  IMAD.MOV.U32 R10, RZ, RZ, -0x3fc00000 ;  /* 0xc0400000ff0a7424 */ /* 0x000fca00078e00ff */
[----:B------:R-:W-:-:S13]  /*0730*/  LOP3.LUT P0, RZ, R10, 0x7fffffff, R9, 0xc8, !PT ;  /* 0x7fffffff0aff7812 */ /* 0x000fda000780c809 */
[----:B------:R-:W-:Y:S05]  /*0740*/  @!P0 BREAK.RELIABLE B2 ;  /* 0x0000000000028942 */ /* 0x000fea0003800100 */
[----:B------:R-:W-:Y:S05]  /*0750*/  @!P0 BRA `(.L_x_6) ;  /* 0x0000000400288947 */ /* 0x000fea0003800000 */
[----:B------:R-:W-:-:S13]  /*0760*/  LOP3.LUT P0, RZ, R9, 0x7fffffff, RZ, 0xc0, !PT ;  /* 0x7fffffff09ff7812 */ /* 0x000fda000780c0ff */
[----:B------:R-:W-:Y:S05]  /*0770*/  @!P0 BREAK.RELIABLE B2 ;  /* 0x0000000000028942 */ /* 0x000fea0003800100 */
[----:B------:R-:W-:Y:S05]  /*0780*/  @!P0 BRA `(.L_x_7) ;  /* 0x0000000400148947 */ /* 0x000fea0003800000 */
[----:B------:R-:W-:Y:S02]  /*0790*/  FSETP.NEU.FTZ.AND P0, PT, |R0|, +INF , PT ;  /* 0x7f8000000000780b */ /* 0x000fe40003f1d200 */
[----:B------:R-:W-:-:S04]  /*07a0*/  LOP3.LUT P1, RZ, R10, 0x7fffffff, RZ, 0xc0, !PT ;  /* 0x7fffffff0aff7812 */ /* 0x000fc8000782c0ff */
[----:B------:R-:W-:-:S13]  /*07b0*/  PLOP3.LUT P0, PT, P0, P1, PT, 0x2f, 0xf2 ;  /* 0x0000000000f2781c */ /* 0x000fda0000702577 */
[----:B------:R-:W-:Y:S05]  /*07c0*/  @P0 BREAK.RELIABLE B2 ;  /* 0x0000000000020942 */ /* 0x000fea0003800100 */
[----:B------:R-:W-:Y:S05]  /*07d0*/  @P0 BRA `(.L_x_8) ;  /* 0x0000000000f40947 */ /* 0x000fea0003800000 */
[----:B------:R-:W-:-:S13]  /*07e0*/  ISETP.GE.AND P0, PT, R11, RZ, PT ;  /* 0x000000ff0b00720c */ /* 0x000fda0003f06270 */
[----:B------:R-:W-:Y:S02]  /*07f0*/  @P0 IMAD.MOV.U32 R10, RZ, RZ, RZ ;  /* 0x000000ffff0a0224 */ /* 0x000fe400078e00ff */
[----:B------:R-:W-:Y:S01]  /*0800*/  @!P0 FFMA R9, R0, 1.84467440737095516160e+19, RZ ;  /* 0x5f80000000098823 */ /* 0x000fe200000000ff */
[----:B------:R-:W-:-:S07]  /*0810*/  @!P0 IMAD.MOV.U32 R10, RZ, RZ, -0x40 ;  /* 0xffffffc0ff0a8424 */ /* 0x000fce00078e00ff */
.L_x_4:
[----:B------:R-:W-:Y:S05]  /*0820*/  BSYNC.RELIABLE B2 ;  /* 0x0000000000027941 */ /* 0x000fea0003800100 */
.L_x_3:
[----:B------:R-:W-:Y:S01]  /*0830*/  UMOV UR4, 0xc0400000 ;  /* 0xc040000000047882 */ /* 0x000fe20000000000 */
[----:B------:R-:W-:Y:S01]  /*0840*/  VIADD R7, R7, 0xffffff81 ;  /* 0xffffff8107077836 */ /* 0x000fe20000000000 */
[----:B------:R-:W-:Y:S01]  /*0850*/  UIADD3 UR4, UPT, UPT, UR4, -0x800000, URZ ;  /* 0xff80000004047890 */ /* 0x000fe2000fffe0ff */
[----:B------:R-:W-:Y:S02]  /*0860*/  BSSY.RECONVERGENT B2, `(.L_x_9) ;  /* 0x0000033000027945 */ /* 0x000fe40003800200 */
[----:B------:R-:W-:Y:S01]  /*0870*/  IMAD R0, R7, -0x800000, R9 ;  /* 0xff80000007007824 */ /* 0x000fe200078e0209 */
[----:B------:R-:W-:Y:S02]  /*0880*/  IADD3 R10, PT, PT, R10, -0x1, R7 ;  /* 0xffffffff0a0a7810 */ /* 0x000fe40007ffe007 */
[----:B------:R-:W-:-:S03]  /*0890*/  FADD.FTZ R13, -RZ, -UR4 ;  /* 0x80000004ff0d7e21 */ /* 0x000fc60008010100 */
[----:B------:R-:W0:Y:S02]  /*08a0*/  MUFU.RCP R11, UR4 ;  /* 0x00000004000b7d08 */ /* 0x000e240008001000 */
[----:B0-----:R-:W-:-:S04]  /*08b0*/  FFMA R12, R11, R13, 1 ;  /* 0x3f8000000b0c7423 */ /* 0x001fc8000000000d */
[----:B------:R-:W-:-:S04]  /*08c0*/  FFMA R11, R11, R12, R11 ;  /* 0x0000000c0b0b7223 */ /* 0x000fc8000000000b */
[----:B------:R-:W-:-:S04]  /*08d0*/  FFMA R12, R0, R11, RZ ;  /* 0x0000000b000c7223 */ /* 0x000fc800000000ff */
[----:B------:R-:W-:-:S04]  /*08e0*/  FFMA R9, R13, R12, R0 ;  /* 0x0000000c0d097223 */ /* 0x000fc80000000000 */
[----:B------:R-:W-:-:S04]  /*08f0*/  FFMA R12, R11, R9, R12 ;  /* 0x000000090b0c7223 */ /* 0x000fc8000000000c */
[----:B------:R-:W-:-:S04]  /*0900*/  FFMA R13, R13, R12, R0 ;  /* 0x0000000c0d0d7223 */ /* 0x000fc80000000000 */
[----:B------:R-:W-:-:S05]  /*0910*/  FFMA R0, R11, R13, R12 ;  /* 0x0000000d0b007223 */ /* 0x000fca000000000c */
[----:B------:R-:W-:-:S04]  /*0920*/  SHF.R.U32.HI R9, RZ, 0x17, R0 ;  /* 0x00000017ff097819 */ /* 0x000fc80000011600 */
[----:B------:R-:W-:-:S05]  /*0930*/  LOP3.LUT R9, R9, 0xff, RZ, 0xc0, !PT ;  /* 0x000000ff09097812 */ /* 0x000fca00078ec0ff */
[----:B------:R-:W-:-:S04]  /*0940*/  IMAD.IADD R14, R9, 0x1, R10 ;  /* 0x00000001090e7824 */ /* 0x000fc800078e020a */
[----:B------:R-:W-:-:S05]  /*0950*/  VIADD R7, R14, 0xffffffff ;  /* 0xffffffff0e077836 */ /* 0x000fca0000000000 */
[----:B------:R-:W-:-:S13]  /*0960*/  ISETP.GE.U32.AND P0, PT, R7, 0xfe, PT ;  /* 0x000000fe0700780c */ /* 0x000fda0003f06070 */
[----:B------:R-:W-:Y:S05]  /*0970*/  @!P0 BRA `(.L_x_10) ;  /* 0x0000000000808947 */ /* 0x000fea0003800000 */
[----:B------:R-:W-:-:S13]  /*0980*/  ISETP.GT.AND P0, PT, R14, 0xfe, PT ;  /* 0x000000fe0e00780c */ /* 0x000fda0003f04270 */
[----:B------:R-:W-:Y:S05]  /*0990*/  @P0 BRA `(.L_x_11) ;  /* 0x00000000006c0947 */ /* 0x000fea0003800000 */
[----:B------:R-:W-:-:S13]  /*09a0*/  ISETP.GE.AND P0, PT, R14, 0x1, PT ;  /* 0x000000010e00780c */ /* 0x000fda0003f06270 */
[----:B------:R-:W-:Y:S05]  /*09b0*/  @P0 BRA `(.L_x_12) ;  /* 0x0000000000740947 */ /* 0x000fea0003800000 */
[----:B------:R-:W-:Y:S02]  /*09c0*/  ISETP.GE.AND P0, PT, R14, -0x18, PT ;  /* 0xffffffe80e00780c */ /* 0x000fe40003f06270 */
[----:B------:R-:W-:-:S11]  /*09d0*/  LOP3.LUT R0, R0, 0x80000000, RZ, 0xc0, !PT ;  /* 0x8000000000007812 */ /* 0x000fd600078ec0ff */
[----:B------:R-:W-:Y:S05]  /*09e0*/  @!P0 BRA `(.L_x_12) ;  /* 0x0000000000688947 */ /* 0x000fea0003800000 */
[CCC-:B------:R-:W-:Y:S01]  /*09f0*/  FFMA.RZ R7, R11.reuse, R13.reuse, R12.reuse ;  /* 0x0000000d0b077223 */ /* 0x1c0fe2000000c00c */
[-CC-:B------:R-:W-:Y:S01]  /*0a00*/  FFMA.RM R10, R11, R13.reuse, R12.reuse ;  /* 0x0000000d0b0a7223 */ /* 0x180fe2000000400c */
[C---:B------:R-:W-:Y:S02]  /*0a10*/  ISETP.NE.AND P2, PT, R14.reuse, RZ, PT ;  /* 0x000000ff0e00720c */ /* 0x040fe40003f45270 */
[C---:B------:R-:W-:Y:S02]  /*0a20*/  ISETP.NE.AND P1, PT, R14.reuse, RZ, PT ;  /* 0x000000ff0e00720c */ /* 0x040fe40003f25270 */
[----:B------:R-:W-:Y:S01]  /*0a30*/  LOP3.LUT R9, R7, 0x7fffff, RZ, 0xc0, !PT ;  /* 0x007fffff07097812 */ /* 0x000fe200078ec0ff */
[----:B------:R-:W-:Y:S01]  /*0a40*/  FFMA.RP R7, R11, R13, R12 ;  /* 0x0000000d0b077223 */ /* 0x000fe2000000800c */
[----:B------:R-:W-:Y:S02]  /*0a50*/  VIADD R12, R14, 0x20 ;  /* 0x000000200e0c7836 */ /* 0x000fe40000000000 */
[----:B------:R-:W-:Y:S01]  /*0a60*/  LOP3.LUT R9, R9, 0x800000, RZ, 0xfc, !PT ;  /* 0x0080000009097812 */ /* 0x000fe200078efcff */
[----:B------:R-:W-:Y:S01]  /*0a70*/  IMAD.MOV R11, RZ, RZ, -R14 ;  /* 0x000000ffff0b7224 */ /* 0x000fe200078e0a0e */
[----:B------:R-:W-:-:S02]  /*0a80*/  FSETP.NEU.FTZ.AND P0, PT, R7, R10, PT ;  /* 0x0000000a0700720b */ /* 0x000fc40003f1d000 */
[----:B------:R-:W-:Y:S02]  /*0a90*/  SHF.L.U32 R12, R9, R12, RZ ;  /* 0x0000000c090c7219 */ /* 0x000fe400000006ff */
[----:B------:R-:W-:Y:S02]  /*0aa0*/  SEL R10, R11, RZ, P2 ;  /* 0x000000ff0b0a7207 */ /* 0x000fe40001000000 */
[----:B------:R-:W-:Y:S02]  /*0ab0*/  ISETP.NE.AND P1, PT, R12, RZ, P1 ;  /* 0x000000ff0c00720c */ /* 0x000fe40000f25270 */
[----:B------:R-:W-:Y:S02]  /*0ac0*/  SHF.R.U32.HI R10, RZ, R10, R9 ;  /* 0x0000000aff0a7219 */ /* 0x000fe40000011609 */
[----:B------:R-:W-:Y:S02]  /*0ad0*/  PLOP3.LUT P0, PT, P0, P1, PT, 0xf8, 0x8f ;  /* 0x00000000008f781c */ /* 0x000fe40000703f70 */
[----:B------:R-:W-:-:S02]  /*0ae0*/  SHF.R.U32.HI R12, RZ, 0x1, R10 ;  /* 0x00000001ff0c7819 */ /* 0x000fc4000001160a */
[----:B------:R-:W-:-:S04]  /*0af0*/  SEL R7, RZ, 0x1, !P0 ;  /* 0x00000001ff077807 */ /* 0x000fc80004000000 */
[----:B------:R-:W-:-:S04]  /*0b00*/  LOP3.LUT R7, R7, 0x1, R12, 0xf8, !PT ;  /* 0x0000000107077812 */ /* 0x000fc800078ef80c */
[----:B------:R-:W-:-:S05]  /*0b10*/  LOP3.LUT R7, R7, R10, RZ, 0xc0, !PT ;  /* 0x0000000a07077212 */ /* 0x000fca00078ec0ff */
[----:B------:R-:W-:-:S05]  /*0b20*/  IMAD.IADD R7, R12, 0x1, R7 ;  /* 0x000000010c077824 */ /* 0x000fca00078e0207 */
[----:B------:R-:W-:Y:S01]  /*0b30*/  LOP3.LUT R0, R7, R0, RZ, 0xfc, !PT ;  /* 0x0000000007007212 */ /* 0x000fe200078efcff */
[----:B------:R-:W-:Y:S06]  /*0b40*/  BRA `(.L_x_12) ;  /* 0x0000000000107947 */ /* 0x000fec0003800000 */
.L_x_11:
[----:B------:R-:W-:-:S04]  /*0b50*/  LOP3.LUT R0, R0, 0x80000000, RZ, 0xc0, !PT ;  /* 0x8000000000007812 */ /* 0x000fc800078ec0ff */
[----:B------:R-:W-:Y:S01]  /*0b60*/  LOP3.LUT R0, R0, 0x7f800000, RZ, 0xfc, !PT ;  /* 0x7f80000000007812 */ /* 0x000fe200078efcff */
[----:B------:R-:W-:Y:S06]  /*0b70*/  BRA `(.L_x_12) ;  /* 0x0000000000047947 */ /* 0x000fec0003800000 */
.L_x_10:
[----:B------:R-:W-:-:S07]  /*0b80*/  IMAD R0, R10, 0x800000, R0 ;  /* 0x008000000a007824 */ /* 0x000fce00078e0200 */
.L_x_12:
[----:B------:R-:W-:Y:S05]  /*0b90*/  BSYNC.RECONVERGENT B2 ;  /* 0x0000000000027941 */ /* 0x000fea0003800200 */
.L_x_9:
[----:B------:R-:W-:Y:S05]  /*0ba0*/  BRA `(.L_x_13) ;  /* 0x0000000000207947 */ /* 0x000fea0003800000 */
.L_x_8:
[----:B------:R-:W-:-:S04]  /*0bb0*/  LOP3.LUT R0, R10, 0x80000000, R9, 0x48, !PT ;  /* 0x800000000a007812 */ /* 0x000fc800078e4809 */
[----:B------:R-:W-:Y:S01]  /*0bc0*/  LOP3.LUT R0, R0, 0x7f800000, RZ, 0xfc, !PT ;  /* 0x7f80000000007812 */ /* 0x000fe200078efcff */
[----:B------:R-:W-:Y:S06]  /*0bd0*/  BRA `(.L_x_13) ;  /* 0x0000000000147947 */ /* 0x000fec0003800000 */
.L_x_7:
[----:B------:R-:W-:Y:S01]  /*0be0*/  LOP3.LUT R0, R10, 0x80000000, R9, 0x48, !PT ;  /* 0x800000000a007812 */ /* 0x000fe200078e4809 */
[----:B------:R-:W-:Y:S06]  /*0bf0*/  BRA `(.L_x_13) ;  /* 0x00000000000c7947 */ /* 0x000fec0003800000 */
.L_x_6:
[----:B------:R-:W0:Y:S01]  /*0c00*/  MUFU.RSQ R0, -QNAN ;  /* 0xffc0000000007908 */ /* 0x000e220000001400 */
[----:B------:R-:W-:Y:S05]  /*0c10*/  BRA `(.L_x_13) ;  /* 0x0000000000047947 */ /* 0x000fea0003800000 */
.L_x_5:
[----:B------:R-:W-:-:S07]  /*0c20*/  FADD.FTZ R0, R0, -3 ;  /* 0xc040000000007421 */ /* 0x000fce0000010000 */
.L_x_13:
[----:B------:R-:W-:Y:S05]  /*0c30*/  BSYNC.RECONVERGENT B0 ;  /* 0x0000000000007941 */ /* 0x000fea0003800200 */
.L_x_2:
[----:B------:R-:W-:-:S04]  /*0c40*/  IMAD.MOV.U32 R9, RZ, RZ, 0x0 ;  /* 0x00000000ff097424 */ /* 0x000fc800078e00ff */
[----:B0-----:R-:W-:Y:S05]  /*0c50*/  RET.REL.NODEC R8 `(precompute_ideal_distances_kernel) ;  /* 0xfffffff008e87950 */ /* 0x001fea0003c3ffff */
.L_x_14:
[----:B------:R-:W-:-:S00]  /*0c60*/  BRA `(.L_x_14) ;  /* 0xfffffffc00fc7947 */ /* 0x000fc0000383ffff */
[----:B------:R-:W-:-:S00]  /*0c70*/  NOP ;  /* 0x0000000000007918 */ /* 0x000fc00000000000 */
        /* <DEDUP_REMOVED lines=8> */
.L_x_301:


//--------------------- .text.dual_graph_unified_kernel --------------------------
	.section	.text.dual_graph_unified_kernel,"ax",@progbits
	.align	128
        .global         dual_graph_unified_kernel
        .type           dual_graph_unified_kernel,@function
        .size           dual_graph_unified_kernel,(.L_x_304 - dual_graph_unified_kernel)
        .other          dual_graph_unified_kernel,@"STO_CUDA_ENTRY STV_DEFAULT"
dual_graph_unified_kernel:
.text.dual_graph_unified_kernel:
        /* <DEDUP_REMOVED lines=11> */
[----:B-1----:R0:W5:Y:S04]  /*00b0*/  LDG.E R25, desc[UR10][R6.64] ;  /* 0x0000000a06197981 */ /* 0x002168000c1e1900 */
[----:B------:R0:W5:Y:S04]  /*00c0*/  LDG.E R23, desc[UR10][R6.64+0x4] ;  /* 0x0000040a06177981 */ /* 0x000168000c1e1900 */
[----:B------:R0:W5:Y:S04]  /*00d0*/  LDG.E R24, desc[UR10][R6.64+0x8] ;  /* 0x0000080a06187981 */ /* 0x000168000c1e1900 */
[----:B------:R0:W5:Y:S01]  /*00e0*/  LDG.E R22, desc[UR10][R6.64+0x44] ;  /* 0x0000440a06167981 */ /* 0x000162000c1e1900 */
[----:B------:R-:W-:Y:S01]  /*00f0*/  UISETP.GE.AND UP0, UPT, UR5, 0x1, UPT ;  /* 0x000000010500788c */ /* 0x000fe2000bf06270 */
[----:B------:R-:W-:-:S02]  /*0100*/  HFMA2 R19, -RZ, RZ, 0, 0 ;  /* 0x00000000ff137431 */ /* 0x000fc400000001ff */
[----:B------:R-:W-:Y:S01]  /*0110*/  IMAD.MOV.U32 R20, RZ, RZ, RZ ;  /* 0x000000ffff147224 */ /* 0x000fe200078e00ff */
[----:B------:R-:W-:-:S05]  /*0120*/  MOV R17, RZ ;  /* 0x000000ff00117202 */ /* 0x000fca0000000f00 */
[----:B0-----:R-:W-:Y:S05]  /*0130*/  BRA.U !UP0, `(.L_x_15) ;  /* 0x0000000d08f07547 */ /* 0x001fea000b800000 */
[----:B-----5:R-:W-:Y:S01]  /*0140*/  IMAD.SHL.U32 R2, R22, 0x4, RZ ;  /* 0x0000000416027824 */ /* 0x020fe200078e00ff */
[----:B------:R-:W0:Y:S01]  /*0150*/  S2R R3, SR_CgaCtaId ;  /* 0x0000000000037919 */ /* 0x000e220000008800 */
[----:B------:R-:W-:Y:S01]  /*0160*/  MOV R17, RZ ;  /* 0x000000ff00117202 */ /* 0x000fe20000000f00 */
[----:B------:R-:W-:Y:S01]  /*0170*/  IMAD.MOV.U32 R20, RZ, RZ, RZ ;  /* 0x000000ffff147224 */ /* 0x000fe200078e00ff */
[----:B------:R-:W-:Y:S01]  /*0180*/  MOV R19, RZ ;  /* 0x000000ff00137202 */ /* 0x000fe20000000f00 */
[----:B------:R-:W-:Y:S01]  /*0190*/  UMOV UR4, URZ ;  /* 0x000000ff00047c82 */ /* 0x000fe20008000000 */
[----:B------:R-:W-:-:S13]  /*01a0*/  ISETP.EQ.AND P0, PT, R2, -0x8, PT ;  /* 0xfffffff80200780c */ /* 0x000fda0003f02270 */
[----:B------:R-:W1:Y:S01]  /*01b0*/  @P0 LDC R9, c[0x0][0x398] ;  /* 0x0000e600ff090b82 */ /* 0x000e620000000800 */
        /* <DEDUP_REMOVED lines=48> */
[----:B------:R-:W-:Y:S02]  /*04c0*/  ISETP.EQ.AND P0, PT, R2, 0x5c, PT ;  /* 0x0000005c0200780c */ /* 0x000fe40003f02270 */
[----:B------:R-:W-:-:S04]  /*04d0*/  MOV R2, 0x400 ;  /* 0x0000040000027802 */ /* 0x000fc80000000f00 */
[----:B0-----:R-:W-:-:S05]  /*04e0*/  LEA R3, R3, R2, 0x18 ;  /* 0x0000000203037211 */ /* 0x001fca00078ec0ff */
[----:B------:R-:W-:Y:S02]  /*04f0*/  IMAD R10, R0, 0xc, R3 ;  /* 0x0000000c000a7824 */ /* 0x000fe400078e0203 */
[----:B-1----:R-:W0:Y:S05]  /*0500*/  @P0 LDC R9, c[0x0][0x3fc] ;  /* 0x0000ff00ff090b82 */ /* 0x002e2a0000000800 */
.L_x_38:
[----:B-1----:R-:W1:Y:S01]  /*0510*/  LDCU UR5, c[0x0][0x3ec] ;  /* 0x00007d80ff0577ac */ /* 0x002e620008000800 */
[----:B------:R-:W-:Y:S01]  /*0520*/  VIADD R5, R0, UR4 ;  /* 0x0000000400057c36 */ /* 0x000fe20008000000 */
[----:B------:R-:W-:Y:S04]  /*0530*/  BSSY.RECONVERGENT B0, `(.L_x_16) ;  /* 0x0000012000007945 */ /* 0x000fe80003800200 */
[----:B-1----:R-:W-:-:S13]  /*0540*/  ISETP.GE.AND P0, PT, R5, UR5, PT ;  /* 0x0000000505007c0c */ /* 0x002fda000bf06270 */
[----:B--2-4-:R-:W-:Y:S05]  /*0550*/  @P0 BRA `(.L_x_17) ;  /* 0x00000000003c0947 */ /* 0x014fea0003800000 */
[----:B------:R-:W1:Y:S02]  /*0560*/  LDC.64 R2, c[0x0][0x380] ;  /* 0x0000e000ff027b82 */ /* 0x000e640000000a00 */
[----:B-1----:R-:W-:-:S05]  /*0570*/  IMAD.WIDE.U32 R2, R5, 0x6c, R2 ;  /* 0x0000006c05027825 */ /* 0x002fca00078e0002 */
[----:B------:R-:W2:Y:S04]  /*0580*/  LDG.E R5, desc[UR10][R2.64] ;  /* 0x0000000a02057981 */ /* 0x000ea8000c1e1900 */
[----:B------:R-:W3:Y:S04]  /*0590*/  LDG.E R11, desc[UR10][R2.64+0x4] ;  /* 0x0000040a020b7981 */ /* 0x000ee8000c1e1900 */
[----:B------:R-:W4:Y:S04]  /*05a0*/  LDG.E R13, desc[UR10][R2.64+0x8] ;  /* 0x0000080a020d7981 */ /* 0x000f28000c1e1900 */
[----:B------:R-:W5:Y:S01]  /*05b0*/  LDG.E R4, desc[UR10][R2.64+0x34] ;  /* 0x0000340a02047981 */ /* 0x000f62000c1e1900 */
[----:B------:R-:W1:Y:S01]  /*05c0*/  S2UR UR6, SR_CgaCtaId ;  /* 0x00000000000679c3 */ /* 0x000e620000008800 */
[----:B------:R-:W-:-:S02]  /*05d0*/  UMOV UR5, 0x400 ;  /* 0x0000040000057882 */ /* 0x000fc40000000000 */
[----:B------:R-:W-:-:S04]  /*05e0*/  UIADD3 UR5, UPT, UPT, UR5, 0xc00, URZ ;  /* 0x00000c0005057890 */ /* 0x000fc8000fffe0ff */
[----:B-1----:R-:W-:-:S06]  /*05f0*/  ULEA UR5, UR6, UR5, 0x18 ;  /* 0x0000000506057291 */ /* 0x002fcc000f8ec0ff */
[----:B------:R-:W-:Y:S01]  /*0600*/  LEA R15, R0, UR5, 0x2 ;  /* 0x00000005000f7c11 */ /* 0x000fe2000f8e10ff */
[----:B--2---:R1:W-:Y:S04]  /*0610*/  STS [R10], R5 ;  /* 0x000000050a007388 */ /* 0x0043e80000000800 */
[----:B---3--:R1:W-:Y:S04]  /*0620*/  STS [R10+0x4], R11 ;  /* 0x0000040b0a007388 */ /* 0x0083e80000000800 */
[----:B----4-:R1:W-:Y:S04]  /*0630*/  STS [R10+0x8], R13 ;  /* 0x0000080d0a007388 */ /* 0x0103e80000000800 */
[----:B-----5:R1:W-:Y:S02]  /*0640*/  STS [R15], R4 ;  /* 0x000000040f007388 */ /* 0x0203e40000000800 */
.L_x_17:
[----:B------:R-:W-:Y:S05]  /*0650*/  BSYNC.RECONVERGENT B0 ;  /* 0x0000000000007941 */ /* 0x000fea0003800200 */
.L_x_16:
[----:B------:R-:W-:Y:S06]  /*0660*/  BAR.SYNC.DEFER_BLOCKING 0x0 ;  /* 0x0000000000007b1d */ /* 0x000fec0000010000 */
[----:B------:R-:W2:Y:S01]  /*0670*/  LDCU.64 UR16, c[0x0][0x380] ;  /* 0x00007000ff1077ac */ /* 0x000ea20008000a00 */
[----:B------:R-:W3:Y:S01]  /*0680*/  LDCU UR13, c[0x0][0x3ec] ;  /* 0x00007d80ff0d77ac */ /* 0x000ee20008000800 */
[----:B------:R-:W4:Y:S01]  /*0690*/  LDCU UR12, c[0x0][0x3d8] ;  /* 0x00007b00ff0c77ac */ /* 0x000f220008000800 */
[----:B------:R-:W-:-:S05]  /*06a0*/  UMOV UR5, URZ ;  /* 0x000000ff00057c82 */ /* 0x000fca0008000000 */
.L_x_37:
[----:B------:R-:W-:-:S04]  /*06b0*/  UIADD3 UR6, UPT, UPT, UR5, UR4, URZ ;  /* 0x0000000405067290 */ /* 0x000fc8000fffe0ff */
[----:B---3--:R-:W-:-:S09]  /*06c0*/  UISETP.GE.AND UP0, UPT, UR6, UR13, UPT ;  /* 0x0000000d0600728c */ /* 0x008fd2000bf06270 */
[----:B------:R-:W-:Y:S05]  /*06d0*/  BRA.U UP0, `(.L_x_18) ;  /* 0x0000000900587547 */ /* 0x000fea000b800000 */
[----:B------:R-:W3:Y:S01]  /*06e0*/  S2UR UR8, SR_CgaCtaId ;  /* 0x00000000000879c3 */ /* 0x000ee20000008800 */
[----:B------:R-:W-:Y:S01]  /*06f0*/  ISETP.NE.AND P0, PT, R26, UR6, PT ;  /* 0x000000061a007c0c */ /* 0x000fe2000bf05270 */
[----:B------:R-:W-:Y:S01]  /*0700*/  UMOV UR7, 0x400 ;  /* 0x0000040000077882 */ /* 0x000fe20000000000 */
[----:B--2---:R-:W-:Y:S01]  /*0710*/  UIMAD.WIDE.U32 UR14, UR6, 0x6c, UR16 ;  /* 0x0000006c060e78a5 */ /* 0x004fe2000f8e0010 */
[----:B------:R-:W-:Y:S01]  /*0720*/  BSSY.RECONVERGENT B2, `(.L_x_19) ;  /* 0x0000047000027945 */ /* 0x000fe20003800200 */
[----:B------:R-:W-:Y:S02]  /*0730*/  UIADD3 UR9, UPT, UPT, UR7, 0xc00, URZ ;  /* 0x00000c0007097890 */ /* 0x000fe4000fffe0ff */
[----:B---3--:R-:W-:Y:S02]  /*0740*/  ULEA UR7, UR8, UR7, 0x18 ;  /* 0x0000000708077291 */ /* 0x008fe4000f8ec0ff */
[----:B------:R-:W-:Y:S02]  /*0750*/  ULEA UR8, UR8, UR9, 0x18 ;  /* 0x0000000908087291 */ /* 0x000fe4000f8ec0ff */
[----:B------:R-:W-:-:S02]  /*0760*/  UIMAD UR7, UR5, 0xc, UR7 ;  /* 0x0000000c050778a4 */ /* 0x000fc4000f8e0207 */
[----:B------:R-:W-:Y:S01]  /*0770*/  ULEA UR8, UR5, UR8, 0x2 ;  /* 0x0000000805087291 */ /* 0x000fe2000f8e10ff */
[----:B------:R-:W-:Y:S11]  /*0780*/  @!P0 BRA `(.L_x_20) ;  /* 0x0000000400008947 */ /* 0x000ff60003800000 */
[----:B-1----:R-:W-:Y:S01]  /*0790*/  IMAD.U32 R13, RZ, RZ, UR15 ;  /* 0x0000000fff0d7e24 */ /* 0x002fe2000f8e00ff */
[----:B------:R-:W-:Y:S01]  /*07a0*/  MOV R12, UR14 ;  /* 0x0000000e000c7c02 */ /* 0x000fe20008000f00 */
[----:B------:R-:W2:Y:S04]  /*07b0*/  LDG.E R14, desc[UR10][R6.64+0x34] ;  /* 0x0000340a060e7981 */ /* 0x000ea8000c1e1900 */
[----:B------:R-:W3:Y:S04]  /*07c0*/  LDG.E R13, desc[UR10][R12.64+0x44] ;  /* 0x0000440a0c0d7981 */ /* 0x000ee8000c1e1900 */
[----:B------:R-:W1:Y:S04]  /*07d0*/  LDS.64 R4, [UR7] ;  /* 0x00000007ff047984 */ /* 0x000e680008000a00 */
[----:B------:R-:W5:Y:S04]  /*07e0*/  LDS R3, [UR7+0x8] ;  /* 0x00000807ff037984 */ /* 0x000f680008000800 */
[----:B------:R-:W2:Y:S01]  /*07f0*/  LDS R15, [UR8] ;  /* 0x00000008ff0f7984 */ /* 0x000ea20008000800 */
[----:B-1----:R-:W-:Y:S01]  /*0800*/  FADD R5, R23, -R5 ;  /* 0x8000000517057221 */ /* 0x002fe20000000000 */
[----:B------:R-:W-:-:S03]  /*0810*/  FADD R8, R25, -R4 ;  /* 0x8000000419087221 */ /* 0x000fc60000000000 */
[----:B------:R-:W-:Y:S01]  /*0820*/  FMUL R11, R5, R5 ;  /* 0x00000005050b7220 */ /* 0x000fe20000400000 */
[----:B-----5:R-:W-:-:S03]  /*0830*/  FADD R2, R24, -R3 ;  /* 0x8000000318027221 */ /* 0x020fc60000000000 */
[----:B------:R-:W-:-:S04]  /*0840*/  FFMA R11, R8, R8, R11 ;  /* 0x00000008080b7223 */ /* 0x000fc8000000000b */
[----:B------:R-:W-:-:S05]  /*0850*/  FFMA R11, R2, R2, R11 ;  /* 0x00000002020b7223 */ /* 0x000fca000000000b */
[----:B------:R-:W-:-:S04]  /*0860*/  FMNMX.NAN R11, R11, 0.0010000000474974513054, !PT ;  /* 0x3a83126f0b0b7809 */ /* 0x000fc80007820000 */
[----:B------:R-:W1:Y:S01]  /*0870*/  MUFU.RCP R4, R11 ;  /* 0x0000000b00047308 */ /* 0x000e620000001000 */
[----:B------:R-:W-:Y:S01]  /*0880*/  BSSY.RECONVERGENT B3, `(.L_x_21) ;  /* 0x0000011000037945 */ /* 0x000fe20003800200 */
[----:B---3--:R-:W-:Y:S01]  /*0890*/  ISETP.NE.AND P0, PT, R13, R22, PT ;  /* 0x000000160d00720c */ /* 0x008fe20003f05270 */
[----:B--2---:R-:W-:-:S04]  /*08a0*/  FADD R14, R14, R15 ;  /* 0x0000000f0e0e7221 */ /* 0x004fc80000000000 */
[----:B------:R-:W-:-:S08]  /*08b0*/  FMUL R14, R14, 0.5 ;  /* 0x3f0000000e0e7820 */ /* 0x000fd00000400000 */
[----:B0---4-:R-:W-:-:S04]  /*08c0*/  @P0 FMUL R9, R9, UR12 ;  /* 0x0000000c09090c20 */ /* 0x011fc80008400000 */
[----:B------:R-:W-:Y:S01]  /*08d0*/  FMUL R3, R14, R9 ;  /* 0x000000090e037220 */ /* 0x000fe20000400000 */
[----:B-1----:R-:W-:-:S03]  /*08e0*/  FFMA R13, -R11, R4, 1 ;  /* 0x3f8000000b0d7423 */ /* 0x002fc60000000104 */
[----:B------:R-:W0:Y:S01]  /*08f0*/  FCHK P0, R3, R11 ;  /* 0x0000000b03007302 */ /* 0x000e220000000000 */
[----:B------:R-:W-:-:S04]  /*0900*/  FFMA R4, R4, R13, R4 ;  /* 0x0000000d04047223 */ /* 0x000fc80000000004 */
[----:B------:R-:W-:-:S04]  /*0910*/  FFMA R13, R3, R4, RZ ;  /* 0x00000004030d7223 */ /* 0x000fc800000000ff */
[----:B------:R-:W-:-:S04]  /*0920*/  FFMA R12, -R11, R13, R3 ;  /* 0x0000000d0b0c7223 */ /* 0x000fc80000000103 */
[----:B------:R-:W-:Y:S01]  /*0930*/  FFMA R12, R4, R12, R13 ;  /* 0x0000000c040c7223 */ /* 0x000fe2000000000d */
[----:B0-----:R-:W-:Y:S06]  /*0940*/  @!P0 BRA `(.L_x_22) ;  /* 0x0000000000108947 */ /* 0x001fec0003800000 */
[----:B------:R-:W-:Y:S02]  /*0950*/  MOV R4, R11 ;  /* 0x0000000b00047202 */ /* 0x000fe40000000f00 */
[----:B------:R-:W-:-:S07]  /*0960*/  MOV R28, 0x980 ;  /* 0x00000980001c7802 */ /* 0x000fce0000000f00 */
[----:B------:R-:W-:Y:S05]  /*0970*/  CALL.REL.NOINC `($__internal_3_$__cuda_sm3x_div_rn_noftz_f32_slowpath) ;  /* 0x000000a800e07944 */ /* 0x000fea0003c00000 */
[----:B------:R-:W-:-:S07]  /*0980*/  IMAD.MOV.U32 R12, RZ, RZ, R3 ;  /* 0x000000ffff0c7224 */ /* 0x000fce00078e0003 */
.L_x_22:
[----:B------:R-:W-:Y:S05]  /*0990*/  BSYNC.RECONVERGENT B3 ;  /* 0x0000000000037941 */ /* 0x000fea0003800200 */
.L_x_21:
[----:B------:R-:W-:Y:S01]  /*09a0*/  IADD3 R3, PT, PT, R11, -0xd000000, RZ ;  /* 0xf30000000b037810 */ /* 0x000fe20007ffe0ff */
[----:B------:R0:W1:Y:S01]  /*09b0*/  MUFU.RSQ R14, R11 ;  /* 0x0000000b000e7308 */ /* 0x0000620000001400 */
[----:B------:R-:W-:Y:S02]  /*09c0*/  BSSY.RECONVERGENT B0, `(.L_x_23) ;  /* 0x000000b000007945 */ /* 0x000fe40003800200 */
[----:B------:R-:W-:-:S13]  /*09d0*/  ISETP.GT.U32.AND P0, PT, R3, 0x727fffff, PT ;  /* 0x727fffff0300780c */ /* 0x000fda0003f04070 */
[----:B0-----:R-:W-:Y:S05]  /*09e0*/  @!P0 BRA `(.L_x_24) ;  /* 0x0000000000108947 */ /* 0x001fea0003800000 */
[----:B------:R-:W-:Y:S01]  /*09f0*/  IMAD.MOV.U32 R3, RZ, RZ, R11 ;  /* 0x000000ffff037224 */ /* 0x000fe200078e000b */
[----:B------:R-:W-:-:S07]  /*0a00*/  MOV R4, 0xa20 ;  /* 0x00000a2000047802 */ /* 0x000fce0000000f00 */
[----:B-1----:R-:W-:Y:S05]  /*0a10*/  CALL.REL.NOINC `($__internal_2_$__cuda_sm20_sqrt_rn_f32_slowpath) ;  /* 0x000000a800607944 */ /* 0x002fea0003c00000 */
[----:B------:R-:W-:Y:S05]  /*0a20*/  BRA `(.L_x_25) ;  /* 0x0000000000107947 */ /* 0x000fea0003800000 */
.L_x_24:
[----:B-1----:R-:W-:Y:S01]  /*0a30*/  FMUL.FTZ R4, R11, R14 ;  /* 0x0000000e0b047220 */ /* 0x002fe20000410000 */
[----:B------:R-:W-:-:S03]  /*0a40*/  FMUL.FTZ R33, R14, 0.5 ;  /* 0x3f0000000e217820 */ /* 0x000fc60000410000 */
[----:B------:R-:W-:-:S04]  /*0a50*/  FFMA R11, -R4, R4, R11 ;  /* 0x00000004040b7223 */ /* 0x000fc8000000010b */
[----:B------:R-:W-:-:S07]  /*0a60*/  FFMA R33, R11, R33, R4 ;  /* 0x000000210b217223 */ /* 0x000fce0000000004 */
.L_x_25:
[----:B------:R-:W-:Y:S05]  /*0a70*/  BSYNC.RECONVERGENT B0 ;  /* 0x0000000000007941 */ /* 0x000fea0003800200 */
.L_x_23:
[----:B------:R-:W0:Y:S01]  /*0a80*/  MUFU.RCP R4, R33 ;  /* 0x0000002100047308 */ /* 0x000e220000001000 */
[----:B------:R-:W-:Y:S07]  /*0a90*/  BSSY.RECONVERGENT B3, `(.L_x_26) ;  /* 0x000000c000037945 */ /* 0x000fee0003800200 */
[----:B------:R-:W1:Y:S01]  /*0aa0*/  FCHK P0, R12, R33 ;  /* 0x000000210c007302 */ /* 0x000e620000000000 */
[----:B0-----:R-:W-:-:S04]  /*0ab0*/  FFMA R3, R4, -R33, 1 ;  /* 0x3f80000004037423 */ /* 0x001fc80000000821 */
[----:B------:R-:W-:-:S04]  /*0ac0*/  FFMA R3, R4, R3, R4 ;  /* 0x0000000304037223 */ /* 0x000fc80000000004 */
[----:B------:R-:W-:-:S04]  /*0ad0*/  FFMA R11, R3, R12, RZ ;  /* 0x0000000c030b7223 */ /* 0x000fc800000000ff */
[----:B------:R-:W-:-:S04]  /*0ae0*/  FFMA R4, R11, -R33, R12 ;  /* 0x800000210b047223 */ /* 0x000fc8000000000c */
[----:B------:R-:W-:Y:S01]  /*0af0*/  FFMA R3, R3, R4, R11 ;  /* 0x0000000403037223 */ /* 0x000fe2000000000b */
[----:B-1----:R-:W-:Y:S06]  /*0b00*/  @!P0 BRA `(.L_x_27) ;  /* 0x0000000000108947 */ /* 0x002fec0003800000 */
[----:B------:R-:W-:Y:S01]  /*0b10*/  MOV R3, R12 ;  /* 0x0000000c00037202 */ /* 0x000fe20000000f00 */
[----:B------:R-:W-:Y:S01]  /*0b20*/  IMAD.MOV.U32 R4, RZ, RZ, R33 ;  /* 0x000000ffff047224 */ /* 0x000fe200078e0021 */
[----:B------:R-:W-:-:S07]  /*0b30*/  MOV R28, 0xb50 ;  /* 0x00000b50001c7802 */ /* 0x000fce0000000f00 */
[----:B------:R-:W-:Y:S05]  /*0b40*/  CALL.REL.NOINC `($__internal_3_$__cuda_sm3x_div_rn_noftz_f32_slowpath) ;  /* 0x000000a8006c7944 */ /* 0x000fea0003c00000 */
.L_x_27:
[----:B------:R-:W-:Y:S05]  /*0b50*/  BSYNC.RECONVERGENT B3 ;  /* 0x0000000000037941 */ /* 0x000fea0003800200 */
.L_x_26:
[-C--:B------:R-:W-:Y:S01]  /*0b60*/  FFMA R19, R8, R3.reuse, R19 ;  /* 0x0000000308137223 */ /* 0x080fe20000000013 */
[-C--:B------:R-:W-:Y:S01]  /*0b70*/  FFMA R20, R5, R3.reuse, R20 ;  /* 0x0000000305147223 */ /* 0x080fe20000000014 */
[----:B------:R-:W-:-:S07]  /*0b80*/  FFMA R17, R2, R3, R17 ;  /* 0x0000000302117223 */ /* 0x000fce0000000011 */
.L_x_20:
[----:B----4-:R-:W-:Y:S05]  /*0b90*/  BSYNC.RECONVERGENT B2 ;  /* 0x0000000000027941 */ /* 0x010fea0003800200 */
.L_x_19:
[----:B------:R-:W-:-:S04]  /*0ba0*/  UIADD3 UR6, UPT, UPT, UR6, 0x1, URZ ;  /* 0x0000000106067890 */ /* 0x000fc8000fffe0ff */
[----:B------:R-:W-:-:S09]  /*0bb0*/  UISETP.GE.AND UP0, UPT, UR6, UR13, UPT ;  /* 0x0000000d0600728c */ /* 0x000fd2000bf06270 */
[----:B------:R-:W-:Y:S05]  /*0bc0*/  BRA.U UP0, `(.L_x_18) ;  /* 0x00000005001c7547 */ /* 0x000fea000b800000 */
[----:B------:R-:W-:Y:S01]  /*0bd0*/  ISETP.NE.AND P0, PT, R26, UR6, PT ;  /* 0x000000061a007c0c */ /* 0x000fe2000bf05270 */
[----:B------:R-:W-:-:S12]  /*0be0*/  BSSY.RECONVERGENT B2, `(.L_x_28) ;  /* 0x0000042000027945 */ /* 0x000fd80003800200 */
[----:B------:R-:W-:Y:S05]  /*0bf0*/  @!P0 BRA `(.L_x_29) ;  /* 0x0000000400008947 */ /* 0x000fea0003800000 */
[----:B-1----:R-:W-:Y:S01]  /*0c00*/  IMAD.U32 R13, RZ, RZ, UR15 ;  /* 0x0000000fff0d7e24 */ /* 0x002fe2000f8e00ff */
[----:B------:R-:W-:Y:S01]  /*0c10*/  MOV R12, UR14 ;  /* 0x0000000e000c7c02 */ /* 0x000fe20008000f00 */
[----:B------:R-:W2:Y:S04]  /*0c20*/  LDG.E R4, desc[UR10][R6.64+0x34] ;  /* 0x0000340a06047981 */ /* 0x000ea8000c1e1900 */
[----:B------:R1:W3:Y:S04]  /*0c30*/  LDG.E R13, desc[UR10][R12.64+0xb0] ;  /* 0x0000b00a0c0d7981 */ /* 0x0002e8000c1e1900 */
[----:B------:R-:W4:Y:S04]  /*0c40*/  LDS.64 R2, [UR7+0x10] ;  /* 0x00001007ff027984 */ /* 0x000f280008000a00 */
[----:B------:R-:W5:Y:S04]  /*0c50*/  LDS R8, [UR7+0xc] ;  /* 0x00000c07ff087984 */ /* 0x000f680008000800 */
[----:B------:R-:W2:Y:S01]  /*0c60*/  LDS R15, [UR8+0x4] ;  /* 0x00000408ff0f7984 */ /* 0x000ea20008000800 */
[----:B----4-:R-:W-:Y:S01]  /*0c70*/  FADD R5, R23, -R2 ;  /* 0x8000000217057221 */ /* 0x010fe20000000000 */
[----:B-----5:R-:W-:-:S03]  /*0c80*/  FADD R8, R25, -R8 ;  /* 0x8000000819087221 */ /* 0x020fc60000000000 */
[----:B------:R-:W-:Y:S01]  /*0c90*/  FMUL R11, R5, R5 ;  /* 0x00000005050b7220 */ /* 0x000fe20000400000 */
[----:B------:R-:W-:-:S03]  /*0ca0*/  FADD R2, R24, -R3 ;  /* 0x8000000318027221 */ /* 0x000fc60000000000 */
[----:B------:R-:W-:-:S04]  /*0cb0*/  FFMA R11, R8, R8, R11 ;  /* 0x00000008080b7223 */ /* 0x000fc8000000000b */
[----:B------:R-:W-:-:S05]  /*0cc0*/  FFMA R11, R2, R2, R11 ;  /* 0x00000002020b7223 */ /* 0x000fca000000000b */
[----:B------:R-:W-:-:S04]  /*0cd0*/  FMNMX.NAN R11, R11, 0.0010000000474974513054, !PT ;  /* 0x3a83126f0b0b7809 */ /* 0x000fc80007820000 */
[----:B-1----:R-:W1:Y:S01]  /*0ce0*/  MUFU.RCP R12, R11 ;  /* 0x0000000b000c7308 */ /* 0x002e620000001000 */
[----:B------:R-:W-:Y:S01]  /*0cf0*/  BSSY.RECONVERGENT B3, `(.L_x_30) ;  /* 0x0000011000037945 */ /* 0x000fe20003800200 */
[----:B---3--:R-:W-:Y:S01]  /*0d00*/  ISETP.NE.AND P0, PT, R13, R22, PT ;  /* 0x000000160d00720c */ /* 0x008fe20003f05270 */
[----:B--2---:R-:W-:-:S04]  /*0d10*/  FADD R4, R4, R15 ;  /* 0x0000000f04047221 */ /* 0x004fc80000000000 */
[----:B------:R-:W-:-:S08]  /*0d20*/  FMUL R4, R4, 0.5 ;  /* 0x3f00000004047820 */ /* 0x000fd00000400000 */
[----:B0-----:R-:W-:-:S04]  /*0d30*/  @P0 FMUL R9, R9, UR12 ;  /* 0x0000000c09090c20 */ /* 0x001fc80008400000 */
        /* <DEDUP_REMOVED lines=12> */
.L_x_31:
[----:B------:R-:W-:Y:S05]  /*0e00*/  BSYNC.RECONVERGENT B3 ;  /* 0x0000000000037941 */ /* 0x000fea0003800200 */
.L_x_30:
        /* <DEDUP_REMOVED lines=9> */
.L_x_33:
[----:B-1----:R-:W-:Y:S01]  /*0ea0*/  FMUL.FTZ R4, R11, R14 ;  /* 0x0000000e0b047220 */ /* 0x002fe20000410000 */
[----:B------:R-:W-:-:S03]  /*0eb0*/  FMUL.FTZ R33, R14, 0.5 ;  /* 0x3f0000000e217820 */ /* 0x000fc60000410000 */
[----:B------:R-:W-:-:S04]  /*0ec0*/  FFMA R11, -R4, R4, R11 ;  /* 0x00000004040b7223 */ /* 0x000fc8000000010b */
[----:B------:R-:W-:-:S07]  /*0ed0*/  FFMA R33, R11, R33, R4 ;  /* 0x000000210b217223 */ /* 0x000fce0000000004 */
.L_x_34:
[----:B------:R-:W-:Y:S05]  /*0ee0*/  BSYNC.RECONVERGENT B0 ;  /* 0x0000000000007941 */ /* 0x000fea0003800200 */
.L_x_32:
        /* <DEDUP_REMOVED lines=13> */
.L_x_36:
[----:B------:R-:W-:Y:S05]  /*0fc0*/  BSYNC.RECONVERGENT B3 ;  /* 0x0000000000037941 */ /* 0x000fea0003800200 */
.L_x_35:
[-C--:B------:R-:W-:Y:S01]  /*0fd0*/  FFMA R19, R8, R3.reuse, R19 ;  /* 0x0000000308137223 */ /* 0x080fe20000000013 */
[-C--:B------:R-:W-:Y:S01]  /*0fe0*/  FFMA R20, R5, R3.reuse, R20 ;  /* 0x0000000305147223 */ /* 0x080fe20000000014 */
[----:B------:R-:W-:-:S07]  /*0ff0*/  FFMA R17, R2, R3, R17 ;  /* 0x0000000302117223 */ /* 0x000fce0000000011 */
.L_x_29:
[----:B------:R-:W-:Y:S05]  /*1000*/  BSYNC.RECONVERGENT B2 ;  /* 0x0000000000027941 */ /* 0x000fea0003800200 */
.L_x_28:
[----:B------:R-:W-:-:S04]  /*1010*/  UIADD3 UR5, UPT, UPT, UR5, 0x2, URZ ;  /* 0x0000000205057890 */ /* 0x000fc8000fffe0ff */
[----:B------:R-:W-:-:S09]  /*1020*/  UISETP.NE.AND UP0, UPT, UR5, 0x100, UPT ;  /* 0x000001000500788c */ /* 0x000fd2000bf05270 */
[----:B------:R-:W-:Y:S05]  /*1030*/  BRA.U UP0, `(.L_x_37) ;  /* 0xfffffff5009c7547 */ /* 0x000fea000b83ffff */
.L_x_18:
[----:B------:R-:W3:Y:S01]  /*1040*/  LDCU UR5, c[0x0][0x3ec] ;  /* 0x00007d80ff0577ac */ /* 0x000ee20008000800 */
[----:B------:R-:W-:-:S04]  /*1050*/  UIADD3 UR4, UPT, UPT, UR4, 0x100, URZ ;  /* 0x0000010004047890 */ /* 0x000fc8000fffe0ff */
[----:B---3--:R-:W-:Y:S01]  /*1060*/  UISETP.GE.AND UP0, UPT, UR4, UR5, UPT ;  /* 0x000000050400728c */ /* 0x008fe2000bf06270 */
[----:B------:R-:W-:Y:S08]  /*1070*/  BAR.SYNC.DEFER_BLOCKING 0x0 ;  /* 0x0000000000007b1d */ /* 0x000ff00000010000 */
[----:B------:R-:W-:Y:S05]  /*1080*/  BRA.U !UP0, `(.L_x_38) ;  /* 0xfffffff508207547 */ /* 0x000fea000b83ffff */
[----:B------:R3:W5:Y:S04]  /*1090*/  LDG.E R25, desc[UR10][R6.64] ;  /* 0x0000000a06197981 */ /* 0x000768000c1e1900 */
[----:B------:R3:W5:Y:S04]  /*10a0*/  LDG.E R23, desc[UR10][R6.64+0x4] ;  /* 0x0000040a06177981 */ /* 0x000768000c1e1900 */
[----:B------:R3:W5:Y:S04]  /*10b0*/  LDG.E R24, desc[UR10][R6.64+0x8] ;  /* 0x0000080a06187981 */ /* 0x000768000c1e1900 */
[----:B------:R3:W5:Y:S01]  /*10c0*/  LDG.E R22, desc[UR10][R6.64+0x44] ;  /* 0x0000440a06167981 */ /* 0x000762000c1e1900 */
[----:B------:R-:W-:Y:S01]  /*10d0*/  FADD R19, RZ, R19 ;  /* 0x00000013ff137221 */ /* 0x000fe20000000000 */
[----:B------:R-:W-:Y:S01]  /*10e0*/  FADD R20, RZ, R20 ;  /* 0x00000014ff147221 */ /* 0x000fe20000000000 */
[----:B------:R-:W-:-:S07]  /*10f0*/  FADD R17, RZ, R17 ;  /* 0x00000011ff117221 */ /* 0x000fce0000000000 */
.L_x_15:
[----:B-----5:R-:W-:Y:S01]  /*1100*/  SHF.L.U32 R21, R22, 0x2, RZ ;  /* 0x0000000216157819 */ /* 0x020fe200000006ff */
[----:B------:R-:W0:Y:S01]  /*1110*/  LDCU UR6, c[0x0][0x3f0] ;  /* 0x00007e00ff0677ac */ /* 0x000e220008000800 */
[----:B------:R-:W-:Y:S01]  /*1120*/  IMAD.MOV.U32 R12, RZ, RZ, RZ ;  /* 0x000000ffff0c7224 */ /* 0x000fe200078e00ff */
[----:B-1----:R-:W-:Y:S02]  /*1130*/  CS2R R10, SRZ ;  /* 0x00000000000a7805 */ /* 0x002fe4000001ff00 */
[----:B------:R-:W-:-:S13]  /*1140*/  ISETP.EQ.AND P0, PT, R21, RZ, PT ;  /* 0x000000ff1500720c */ /* 0x000fda0003f02270 */
[----:B------:R-:W1:Y:S01]  /*1150*/  @P0 LDC R13, c[0x0][0x398] ;  /* 0x0000e600ff0d0b82 */ /* 0x000e620000000800 */
[----:B------:R-:W-:Y:S01]  /*1160*/  ISETP.EQ.AND P0, PT, R21, 0x4, PT ;  /* 0x000000041500780c */ /* 0x000fe20003f02270 */
[----:B0-----:R-:W-:-:S12]  /*1170*/  UISETP.GE.AND UP0, UPT, UR6, 0x1, UPT ;  /* 0x000000010600788c */ /* 0x001fd8000bf06270 */
[----:B-1----:R-:W0:Y:S01]  /*1180*/  @P0 LDC R13, c[0x0][0x39c] ;  /* 0x0000e700ff0d0b82 */ /* 0x002e220000000800 */
[----:B------:R-:W-:-:S13]  /*1190*/  ISETP.EQ.AND P0, PT, R21, 0x8, PT ;  /* 0x000000081500780c */ /* 0x000fda0003f02270 */
[----:B0-----:R-:W0:Y:S01]  /*11a0*/  @P0 LDC R13, c[0x0][0x3a0] ;  /* 0x0000e800ff0d0b82 */ /* 0x001e220000000800 */
        /* <DEDUP_REMOVED lines=46> */
[----:B------:R-:W-:Y:S05]  /*1490*/  BRA.U !UP0, `(.L_x_39) ;  /* 0x0000002108a07547 */ /* 0x000fea000b800000 */
[----:B------:R-:W1:Y:S01]  /*14a0*/  LDC.64 R2, c[0x0][0x3d0] ;  /* 0x0000f400ff027b82 */ /* 0x000e620000000a00 */
[----:B------:R-:W1:Y:S01]  /*14b0*/  LDCU UR4, c[0x0][0x3cc] ;  /* 0x00007980ff0477ac */ /* 0x000e620008000800 */
[----:B------:R-:W-:Y:S01]  /*14c0*/  HFMA2 R12, -RZ, RZ, 0, 0 ;  /* 0x00000000ff0c7431 */ /* 0x000fe200000001ff */
[----:B------:R-:W-:Y:S01]  /*14d0*/  CS2R R10, SRZ ;  /* 0x00000000000a7805 */ /* 0x000fe2000001ff00 */
[----:B------:R-:W-:Y:S01]  /*14e0*/  UISETP.NE.AND UP0, UPT, UR6, 0x1, UPT ;  /* 0x000000010600788c */ /* 0x000fe2000bf05270 */
[----:B------:R-:W-:Y:S01]  /*14f0*/  UMOV UR5, URZ ;  /* 0x000000ff00057c82 */ /* 0x000fe20008000000 */
[----:B-1----:R-:W-:Y:S01]  /*1500*/  FADD R0, R2, UR4 ;  /* 0x0000000402007e21 */ /* 0x002fe20008000000 */
[----:B------:R-:W-:-:S03]  /*1510*/  UMOV UR4, URZ ;  /* 0x000000ff00047c82 */ /* 0x000fc60008000000 */
[----:B------:R-:W-:-:S04]  /*1520*/  FADD R0, R0, R3 ;  /* 0x0000000300007221 */ /* 0x000fc80000000000 */
[----:B------:R-:W-:Y:S01]  /*1530*/  FADD R9, R0, 0.0010000000474974513054 ;  /* 0x3a83126f00097421 */ /* 0x000fe20000000000 */
[----:B------:R-:W-:Y:S06]  /*1540*/  BRA.U !UP0, `(.L_x_40) ;  /* 0x0000001508947547 */ /* 0x000fec000b800000 */
[----:B------:R-:W-:Y:S01]  /*1550*/  IMAD.MOV.U32 R10, RZ, RZ, RZ ;  /* 0x000000ffff0a7224 */ /* 0x000fe200078e00ff */
[----:B------:R-:W-:Y:S01]  /*1560*/  MOV R8, RZ ;  /* 0x000000ff00087202 */ /* 0x000fe20000000f00 */
[----:B------:R-:W1:Y:S01]  /*1570*/  LDCU UR6, c[0x0][0x3f0] ;  /* 0x00007e00ff0677ac */ /* 0x000e620008000800 */
[----:B------:R-:W0:Y:S01]  /*1580*/  LDCU UR7, c[0x0][0x3cc] ;  /* 0x00007980ff0777ac */ /* 0x000e220008000800 */
[----:B------:R-:W0:Y:S01]  /*1590*/  LDCU UR5, c[0x0][0x3dc] ;  /* 0x00007b80ff0577ac */ /* 0x000e220008000800 */
[----:B------:R-:W0:Y:S03]  /*15a0*/  LDCU.64 UR8, c[0x0][0x3d0] ;  /* 0x00007a00ff0877ac */ /* 0x000e260008000a00 */
.L_x_73:
[----:B0-----:R-:W5:Y:S02]  /*15b0*/  LDC.64 R14, c[0x0][0x388] ;  /* 0x0000e200ff0e7b82 */ /* 0x001f640000000a00 */
[----:B-----5:R-:W-:-:S05]  /*15c0*/  IMAD.WIDE.U32 R14, R8, 0x2c, R14 ;  /* 0x0000002c080e7825 */ /* 0x020fca00078e000e */
[----:B------:R-:W5:Y:S01]  /*15d0*/  LDG.E R3, desc[UR10][R14.64] ;  /* 0x0000000a0e037981 */ /* 0x000f62000c1e1900 */
[----:B------:R-:W-:Y:S04]  /*15e0*/  BSSY.RECONVERGENT B2, `(.L_x_41) ;  /* 0x00000a9000027945 */ /* 0x000fe80003800200 */
[----:B------:R-:W-:Y:S01]  /*15f0*/  BSSY.RELIABLE B0, `(.L_x_42) ;  /* 0x0000009000007945 */ /* 0x000fe20003800100 */
[----:B-----5:R-:W-:-:S13]  /*1600*/  ISETP.NE.AND P0, PT, R3, R26, PT ;  /* 0x0000001a0300720c */ /* 0x020fda0003f05270 */
[----:B------:R-:W-:Y:S05]  /*1610*/  @P0 BRA `(.L_x_43) ;  /* 0x0000000000080947 */ /* 0x000fea0003800000 */
[----:B------:R0:W5:Y:S01]  /*1620*/  LDG.E R3, desc[UR10][R14.64+0x4] ;  /* 0x0000040a0e037981 */ /* 0x000162000c1e1900 */
[----:B------:R-:W-:Y:S05]  /*1630*/  BRA `(.L_x_44) ;  /* 0x0000000000107947 */ /* 0x000fea0003800000 */
.L_x_43:
[----:B------:R-:W5:Y:S02]  /*1640*/  LDG.E R5, desc[UR10][R14.64+0x4] ;  /* 0x0000040a0e057981 */ /* 0x000f64000c1e1900 */
[----:B-----5:R-:W-:-:S13]  /*1650*/  ISETP.NE.AND P0, PT, R5, R26, PT ;  /* 0x0000001a0500720c */ /* 0x020fda0003f05270 */
[----:B------:R-:W-:Y:S05]  /*1660*/  @P0 BREAK.RELIABLE B0 ;  /* 0x0000000000000942 */ /* 0x000fea0003800100 */
[----:B------:R-:W-:Y:S05]  /*1670*/  @P0 BRA `(.L_x_45) ;  /* 0x00000008007c0947 */ /* 0x000fea0003800000 */
.L_x_44:
[----:B012-4-:R-:W-:Y:S05]  /*1680*/  BSYNC.RELIABLE B0 ;  /* 0x0000000000007941 */ /* 0x017fea0003800100 */
.L_x_42:
[----:B------:R-:W0:Y:S02]  /*1690*/  LDC.64 R28, c[0x0][0x380] ;  /* 0x0000e000ff1c7b82 */ /* 0x000e240000000a00 */
[----:B0----5:R-:W-:-:S05]  /*16a0*/  IMAD.WIDE R28, R3, 0x6c, R28 ;  /* 0x0000006c031c7825 */ /* 0x021fca00078e021c */
[----:B------:R-:W2:Y:S04]  /*16b0*/  LDG.E R2, desc[UR10][R28.64+0x4] ;  /* 0x0000040a1c027981 */ /* 0x000ea8000c1e1900 */
[----:B------:R-:W4:Y:S04]  /*16c0*/  LDG.E R0, desc[UR10][R28.64] ;  /* 0x0000000a1c007981 */ /* 0x000f28000c1e1900 */
[----:B------:R-:W3:Y:S01]  /*16d0*/  LDG.E R3, desc[UR10][R28.64+0x8] ;  /* 0x0000080a1c037981 */ /* 0x000ee2000c1e1900 */
[----:B------:R-:W-:Y:S01]  /*16e0*/  BSSY.RECONVERGENT B0, `(.L_x_46) ;  /* 0x0000014000007945 */ /* 0x000fe20003800200 */
[----:B--2---:R-:W-:Y:S01]  /*16f0*/  FADD R2, R2, -R23 ;  /* 0x8000001702027221 */ /* 0x004fe20000000000 */
[----:B----4-:R-:W-:-:S03]  /*1700*/  FADD R5, R0, -R25 ;  /* 0x8000001900057221 */ /* 0x010fc60000000000 */
[----:B------:R-:W-:Y:S01]  /*1710*/  FMUL R4, R2, R2 ;  /* 0x0000000202047220 */ /* 0x000fe20000400000 */
[----:B---3--:R-:W-:-:S03]  /*1720*/  FADD R0, R3, -R24 ;  /* 0x8000001803007221 */ /* 0x008fc60000000000 */
[----:B------:R-:W-:-:S04]  /*1730*/  FFMA R3, R5, R5, R4 ;  /* 0x0000000505037223 */ /* 0x000fc80000000004 */
[----:B------:R-:W-:-:S04]  /*1740*/  FFMA R27, R0, R0, R3 ;  /* 0x00000000001b7223 */ /* 0x000fc80000000003 */
[----:B------:R-:W-:Y:S01]  /*1750*/  VIADD R3, R27, 0xf3000000 ;  /* 0xf30000001b037836 */ /* 0x000fe20000000000 */
[----:B------:R0:W1:Y:S04]  /*1760*/  MUFU.RSQ R4, R27 ;  /* 0x0000001b00047308 */ /* 0x0000680000001400 */
[----:B------:R-:W-:-:S13]  /*1770*/  ISETP.GT.U32.AND P0, PT, R3, 0x727fffff, PT ;  /* 0x727fffff0300780c */ /* 0x000fda0003f04070 */
[----:B01----:R-:W-:Y:S05]  /*1780*/  @!P0 BRA `(.L_x_47) ;  /* 0x0000000000148947 */ /* 0x003fea0003800000 */
[----:B------:R-:W-:Y:S02]  /*1790*/  MOV R3, R27 ;  /* 0x0000001b00037202 */ /* 0x000fe40000000f00 */
[----:B------:R-:W-:-:S07]  /*17a0*/  MOV R4, 0x17c0 ;  /* 0x000017c000047802 */ /* 0x000fce0000000f00 */
[----:B------:R-:W-:Y:S05]  /*17b0*/  CALL.REL.NOINC `($__internal_2_$__cuda_sm20_sqrt_rn_f32_slowpath) ;  /* 0x0000009800f87944 */ /* 0x000fea0003c00000 */
[----:B------:R-:W-:Y:S01]  /*17c0*/  IMAD.MOV.U32 R16, RZ, RZ, R33 ;  /* 0x000000ffff107224 */ /* 0x000fe200078e0021 */
[----:B------:R-:W-:Y:S06]  /*17d0*/  BRA `(.L_x_48) ;  /* 0x0000000000107947 */ /* 0x000fec0003800000 */
.L_x_47:
[----:B------:R-:W-:Y:S01]  /*17e0*/  FMUL.FTZ R16, R27, R4 ;  /* 0x000000041b107220 */ /* 0x000fe20000410000 */
[----:B------:R-:W-:-:S03]  /*17f0*/  FMUL.FTZ R4, R4, 0.5 ;  /* 0x3f00000004047820 */ /* 0x000fc60000410000 */
[----:B------:R-:W-:-:S04]  /*1800*/  FFMA R3, -R16, R16, R27 ;  /* 0x0000001010037223 */ /* 0x000fc8000000011b */
[----:B------:R-:W-:-:S07]  /*1810*/  FFMA R16, R3, R4, R16 ;  /* 0x0000000403107223 */ /* 0x000fce0000000010 */
.L_x_48:
[----:B------:R-:W-:Y:S05]  /*1820*/  BSYNC.RECONVERGENT B0 ;  /* 0x0000000000007941 */ /* 0x000fea0003800200 */
.L_x_46:
[----:B------:R-:W-:-:S13]  /*1830*/  FSETP.GEU.AND P0, PT, R16, 0.0010000000474974513054, PT ;  /* 0x3a83126f1000780b */ /* 0x000fda0003f0e000 */
[----:B------:R-:W-:Y:S05]  /*1840*/  @!P0 BRA `(.L_x_45) ;  /* 0x0000000800088947 */ /* 0x000fea0003800000 */
[----:B------:R-:W2:Y:S04]  /*1850*/  LDG.E R27, desc[UR10][R14.64+0xc] ;  /* 0x00000c0a0e1b7981 */ /* 0x000ea8000c1e1900 */
[----:B------:R-:W3:Y:S04]  /*1860*/  LDG.E R4, desc[UR10][R14.64+0x14] ;  /* 0x0000140a0e047981 */ /* 0x000ee8000c1e1900 */
[----:B------:R-:W4:Y:S04]  /*1870*/  LDG.E R3, desc[UR10][R14.64+0x10] ;  /* 0x0000100a0e037981 */ /* 0x000f28000c1e1900 */
[----:B------:R-:W5:Y:S01]  /*1880*/  LDG.E R18, desc[UR10][R14.64+0x18] ;  /* 0x0000180a0e127981 */ /* 0x000f62000c1e1900 */
[----:B--2---:R-:W-:Y:S01]  /*1890*/  FSETP.GTU.AND P0, PT, R27, RZ, PT ;  /* 0x000000ff1b00720b */ /* 0x004fe20003f0c000 */
[----:B---3--:R-:W-:-:S04]  /*18a0*/  FMUL R4, R4, UR8 ;  /* 0x0000000804047c20 */ /* 0x008fc80008400000 */
[----:B----4-:R-:W-:-:S04]  /*18b0*/  FFMA R3, R3, UR7, R4 ;  /* 0x0000000703037c23 */ /* 0x010fc80008000004 */
[----:B-----5:R-:W-:-:S04]  /*18c0*/  FFMA R3, R18, UR9, R3 ;  /* 0x0000000912037c23 */ /* 0x020fc80008000003 */
[----:B------:R-:W-:Y:S05]  /*18d0*/  @P0 BRA `(.L_x_49) ;  /* 0x0000000400080947 */ /* 0x000fea0003800000 */
[----:B------:R-:W-:Y:S01]  /*18e0*/  ISETP.EQ.AND P0, PT, R21, -0x18, PT ;  /* 0xffffffe81500780c */ /* 0x000fe20003f02270 */
[----:B------:R-:W0:-:S12]  /*18f0*/  MUFU.RCP R4, R9 ;  /* 0x0000000900047308 */ /* 0x000e180000001000 */
[----:B------:R-:W1:Y:S01]  /*1900*/  @P0 LDC R18, c[0x0][0x398] ;  /* 0x0000e600ff120b82 */ /* 0x000e620000000800 */
[----:B------:R-:W-:Y:S01]  /*1910*/  ISETP.EQ.AND P0, PT, R21, -0x14, PT ;  /* 0xffffffec1500780c */ /* 0x000fe20003f02270 */
[----:B0-----:R-:W-:-:S04]  /*1920*/  FFMA R27, -R9, R4, 1 ;  /* 0x3f800000091b7423 */ /* 0x001fc80000000104 */
[----:B------:R-:W-:-:S04]  /*1930*/  FFMA R4, R4, R27, R4 ;  /* 0x0000001b04047223 */ /* 0x000fc80000000004 */
[----:B------:R-:W-:-:S04]  /*1940*/  FFMA R27, R3, R4, RZ ;  /* 0x00000004031b7223 */ /* 0x000fc800000000ff */
[----:B------:R-:W-:-:S04]  /*1950*/  FFMA R28, -R9, R27, R3 ;  /* 0x0000001b091c7223 */ /* 0x000fc80000000103 */
[----:B------:R-:W-:Y:S01]  /*1960*/  FFMA R4, R4, R28, R27 ;  /* 0x0000001c04047223 */ /* 0x000fe2000000001b */
[----:B-1----:R-:W0:Y:S01]  /*1970*/  @P0 LDC R18, c[0x0][0x39c] ;  /* 0x0000e700ff120b82 */ /* 0x002e220000000800 */
[----:B------:R-:W-:-:S13]  /*1980*/  ISETP.EQ.AND P0, PT, R21, -0x10, PT ;  /* 0xfffffff01500780c */ /* 0x000fda0003f02270 */
[----:B0-----:R-:W0:Y:S01]  /*1990*/  @P0 LDC R18, c[0x0][0x3a0] ;  /* 0x0000e800ff120b82 */ /* 0x001e220000000800 */
[----:B------:R-:W-:-:S13]  /*19a0*/  ISETP.EQ.AND P0, PT, R21, -0xc, PT ;  /* 0xfffffff41500780c */ /* 0x000fda0003f02270 */
[----:B0-----:R-:W0:Y:S01]  /*19b0*/  @P0 LDC R18, c[0x0][0x3a4] ;  /* 0x0000e900ff120b82 */ /* 0x001e220000000800 */
[----:B------:R-:W-:-:S13]  /*19c0*/  ISETP.EQ.AND P0, PT, R21, -0x8, PT ;  /* 0xfffffff81500780c */ /* 0x000fda0003f02270 */
[----:B0-----:R-:W0:Y:S01]  /*19d0*/  @P0 LDC R18, c[0x0][0x3a8] ;  /* 0x0000ea00ff120b82 */ /* 0x001e220000000800 */
[----:B------:R-:W-:-:S13]  /*19e0*/  ISETP.EQ.AND P0, PT, R21, -0x4, PT ;  /* 0xfffffffc1500780c */ /* 0x000fda0003f02270 */
[----:B0-----:R-:W0:Y:S01]  /*19f0*/  @P0 LDC R18, c[0x0][0x3ac] ;  /* 0x0000eb00ff120b82 */ /* 0x001e220000000800 */
[----:B------:R-:W-:-:S13]  /*1a00*/  ISETP.EQ.AND P0, PT, R21, RZ, PT ;  /* 0x000000ff1500720c */ /* 0x000fda0003f02270 */
        /* <DEDUP_REMOVED lines=39> */
[----:B------:R-:W1:Y:S02]  /*1c80*/  FCHK P0, R3, R9 ;  /* 0x0000000903007302 */ /* 0x000e640000000000 */
[----:B-1----:R-:W-:Y:S05]  /*1c90*/  @!P0 BRA `(.L_x_50) ;  /* 0x0000000000108947 */ /* 0x002fea0003800000 */
[----:B------:R-:W-:Y:S02]  /*1ca0*/  MOV R4, R9 ;  /* 0x0000000900047202 */ /* 0x000fe40000000f00 */
[----:B------:R-:W-:-:S07]  /*1cb0*/  MOV R28, 0x1cd0 ;  /* 0x00001cd0001c7802 */ /* 0x000fce0000000f00 */
[----:B0-----:R-:W-:Y:S05]  /*1cc0*/  CALL.REL.NOINC `($__internal_3_$__cuda_sm3x_div_rn_noftz_f32_slowpath) ;  /* 0x00000098000c7944 */ /* 0x001fea0003c00000 */
[----:B------:R-:W-:-:S07]  /*1cd0*/  IMAD.MOV.U32 R4, RZ, RZ, R3 ;  /* 0x000000ffff047224 */ /* 0x000fce00078e0003 */
.L_x_50:
[----:B------:R-:W-:-:S04]  /*1ce0*/  FADD R27, -R4, 2 ;  /* 0x40000000041b7421 */ /* 0x000fc80000000100 */
[----:B0-----:R-:W-:-:S07]  /*1cf0*/  FMUL R27, R18, R27 ;  /* 0x0000001b121b7220 */ /* 0x001fce0000400000 */
.L_x_49:
[----:B------:R-:W2:Y:S04]  /*1d00*/  LDG.E.U8 R18, desc[UR10][R14.64+0x28] ;  /* 0x0000280a0e127981 */ /* 0x000ea8000c1e1100 */
[----:B------:R-:W3:Y:S01]  /*1d10*/  LDG.E R35, desc[UR10][R14.64+0x8] ;  /* 0x0000080a0e237981 */ /* 0x000ee2000c1e1900 */
[----:B------:R-:W-:Y:S01]  /*1d20*/  FADD R37, R16, 9.9999999392252902908e-09 ;  /* 0x322bcc7710257421 */ /* 0x000fe20000000000 */
[----:B------:R-:W-:Y:S01]  /*1d30*/  FADD R16, -R27, R16 ;  /* 0x000000101b107221 */ /* 0x000fe20000000100 */
[----:B------:R-:W-:Y:S02]  /*1d40*/  BSSY.RECONVERGENT B3, `(.L_x_51) ;  /* 0x0000012000037945 */ /* 0x000fe40003800200 */
[----:B------:R-:W0:Y:S01]  /*1d50*/  MUFU.RCP R4, R37 ;  /* 0x0000002500047308 */ /* 0x000e220000001000 */
[----:B------:R-:W-:-:S07]  /*1d60*/  FMUL R16, R13, R16 ;  /* 0x000000100d107220 */ /* 0x000fce0000400000 */
[----:B------:R-:W1:Y:S01]  /*1d70*/  FCHK P0, R5, R37 ;  /* 0x0000002505007302 */ /* 0x000e620000000000 */
[----:B0-----:R-:W-:-:S04]  /*1d80*/  FFMA R3, -R37, R4, 1 ;  /* 0x3f80000025037423 */ /* 0x001fc80000000104 */
[----:B------:R-:W-:-:S04]  /*1d90*/  FFMA R4, R4, R3, R4 ;  /* 0x0000000304047223 */ /* 0x000fc80000000004 */
[----:B------:R-:W-:-:S04]  /*1da0*/  FFMA R31, R5, R4, RZ ;  /* 0x00000004051f7223 */ /* 0x000fc800000000ff */
[----:B------:R-:W-:-:S04]  /*1db0*/  FFMA R3, -R37, R31, R5 ;  /* 0x0000001f25037223 */ /* 0x000fc80000000105 */
[----:B------:R-:W-:Y:S01]  /*1dc0*/  FFMA R31, R4, R3, R31 ;  /* 0x00000003041f7223 */ /* 0x000fe2000000001f */
[----:B--2---:R-:W-:Y:S01]  /*1dd0*/  ISETP.NE.AND P1, PT, R18, RZ, PT ;  /* 0x000000ff1200720c */ /* 0x004fe20003f25270 */
[----:B---3--:R-:W-:-:S12]  /*1de0*/  FMUL R35, R16, R35 ;  /* 0x0000002310237220 */ /* 0x008fd80000400000 */
[----:B------:R-:W-:Y:S01]  /*1df0*/  @P1 FMUL R35, R35, UR5 ;  /* 0x0000000523231c20 */ /* 0x000fe20008400000 */
[----:B-1----:R-:W-:Y:S06]  /*1e00*/  @!P0 BRA `(.L_x_52) ;  /* 0x0000000000148947 */ /* 0x002fec0003800000 */
[----:B------:R-:W-:Y:S01]  /*1e10*/  MOV R3, R5 ;  /* 0x0000000500037202 */ /* 0x000fe20000000f00 */
[----:B------:R-:W-:Y:S01]  /*1e20*/  IMAD.MOV.U32 R4, RZ, RZ, R37 ;  /* 0x000000ffff047224 */ /* 0x000fe200078e0025 */
[----:B------:R-:W-:-:S07]  /*1e30*/  MOV R28, 0x1e50 ;  /* 0x00001e50001c7802 */ /* 0x000fce0000000f00 */
[----:B------:R-:W-:Y:S05]  /*1e40*/  CALL.REL.NOINC `($__internal_3_$__cuda_sm3x_div_rn_noftz_f32_slowpath) ;  /* 0x0000009400ac7944 */ /* 0x000fea0003c00000 */
[----:B------:R-:W-:-:S07]  /*1e50*/  MOV R31, R3 ;  /* 0x00000003001f7202 */ /* 0x000fce0000000f00 */
.L_x_52:
[----:B------:R-:W-:Y:S05]  /*1e60*/  BSYNC.RECONVERGENT B3 ;  /* 0x0000000000037941 */ /* 0x000fea0003800200 */
.L_x_51:
[----:B------:R-:W0:Y:S01]  /*1e70*/  MUFU.RCP R4, R37 ;  /* 0x0000002500047308 */ /* 0x000e220000001000 */
[----:B------:R-:W-:Y:S07]  /*1e80*/  BSSY.RECONVERGENT B3, `(.L_x_53) ;  /* 0x000000d000037945 */ /* 0x000fee0003800200 */
[----:B------:R-:W1:Y:S01]  /*1e90*/  FCHK P0, R2, R37 ;  /* 0x0000002502007302 */ /* 0x000e620000000000 */
[----:B0-----:R-:W-:-:S04]  /*1ea0*/  FFMA R3, -R37, R4, 1 ;  /* 0x3f80000025037423 */ /* 0x001fc80000000104 */
[----:B------:R-:W-:-:S04]  /*1eb0*/  FFMA R5, R4, R3, R4 ;  /* 0x0000000304057223 */ /* 0x000fc80000000004 */
[----:B------:R-:W-:-:S04]  /*1ec0*/  FFMA R16, R2, R5, RZ ;  /* 0x0000000502107223 */ /* 0x000fc800000000ff */
[----:B------:R-:W-:-:S04]  /*1ed0*/  FFMA R3, -R37, R16, R2 ;  /* 0x0000001025037223 */ /* 0x000fc80000000102 */
[----:B------:R-:W-:Y:S01]  /*1ee0*/  FFMA R16, R5, R3, R16 ;  /* 0x0000000305107223 */ /* 0x000fe20000000010 */
[----:B-1----:R-:W-:Y:S06]  /*1ef0*/  @!P0 BRA `(.L_x_54) ;  /* 0x0000000000148947 */ /* 0x002fec0003800000 */
[----:B------:R-:W-:Y:S01]  /*1f00*/  IMAD.MOV.U32 R3, RZ, RZ, R2 ;  /* 0x000000ffff037224 */ /* 0x000fe200078e0002 */
[----:B------:R-:W-:Y:S02]  /*1f10*/  MOV R4, R37 ;  /* 0x0000002500047202 */ /* 0x000fe40000000f00 */
[----:B------:R-:W-:-:S07]  /*1f20*/  MOV R28, 0x1f40 ;  /* 0x00001f40001c7802 */ /* 0x000fce0000000f00 */
[----:B------:R-:W-:Y:S05]  /*1f30*/  CALL.REL.NOINC `($__internal_3_$__cuda_sm3x_div_rn_noftz_f32_slowpath) ;  /* 0x0000009400707944 */ /* 0x000fea0003c00000 */
[----:B------:R-:W-:-:S07]  /*1f40*/  IMAD.MOV.U32 R16, RZ, RZ, R3 ;  /* 0x000000ffff107224 */ /* 0x000fce00078e0003 */
.L_x_54:
[----:B------:R-:W-:Y:S05]  /*1f50*/  BSYNC.RECONVERGENT B3 ;  /* 0x0000000000037941 */ /* 0x000fea0003800200 */
.L_x_53:
        /* <DEDUP_REMOVED lines=9> */
[----:B------:R-:W-:Y:S01]  /*1ff0*/  MOV R3, R0 ;  /* 0x0000000000037202 */ /* 0x000fe20000000f00 */
[----:B------:R-:W-:Y:S01]  /*2000*/  IMAD.MOV.U32 R4, RZ, RZ, R37 ;  /* 0x000000ffff047224 */ /* 0x000fe200078e0025 */
[----:B------:R-:W-:-:S07]  /*2010*/  MOV R28, 0x2030 ;  /* 0x00002030001c7802 */ /* 0x000fce0000000f00 */
[----:B------:R-:W-:Y:S05]  /*2020*/  CALL.REL.NOINC `($__internal_3_$__cuda_sm3x_div_rn_noftz_f32_slowpath) ;  /* 0x0000009400347944 */ /* 0x000fea0003c00000 */
.L_x_56:
[----:B------:R-:W-:Y:S05]  /*2030*/  BSYNC.RECONVERGENT B3 ;  /* 0x0000000000037941 */ /* 0x000fea0003800200 */
.L_x_55:
[C---:B------:R-:W-:Y:S01]  /*2040*/  FFMA R12, R35.reuse, R31, R12 ;  /* 0x0000001f230c7223 */ /* 0x040fe2000000000c */
[C---:B------:R-:W-:Y:S01]  /*2050*/  FFMA R11, R35.reuse, R16, R11 ;  /* 0x00000010230b7223 */ /* 0x040fe2000000000b */
[----:B------:R-:W-:-:S07]  /*2060*/  FFMA R10, R35, R3, R10 ;  /* 0x00000003230a7223 */ /* 0x000fce000000000a */
.L_x_45:
[----:B012-4-:R-:W-:Y:S05]  /*2070*/  BSYNC.RECONVERGENT B2 ;  /* 0x0000000000027941 */ /* 0x017fea0003800200 */
.L_x_41:
[----:B------:R-:W-:Y:S05]  /*2080*/  WARPSYNC.ALL ;  /* 0x0000000000007948 */ /* 0x000fea0003800000 */
[----:B------:R-:W2:Y:S01]  /*2090*/  LDG.E R3, desc[UR10][R14.64+0x2c] ;  /* 0x00002c0a0e037981 */ /* 0x000ea2000c1e1900 */
[----:B------:R-:W-:Y:S04]  /*20a0*/  BSSY.RECONVERGENT B2, `(.L_x_57) ;  /* 0x00000a9000027945 */ /* 0x000fe80003800200 */
[----:B------:R-:W-:Y:S01]  /*20b0*/  BSSY.RELIABLE B0, `(.L_x_58) ;  /* 0x0000009000007945 */ /* 0x000fe20003800100 */
[----:B--2---:R-:W-:-:S13]  /*20c0*/  ISETP.NE.AND P0, PT, R3, R26, PT ;  /* 0x0000001a0300720c */ /* 0x004fda0003f05270 */
[----:B------:R-:W-:Y:S05]  /*20d0*/  @!P0 BRA `(.L_x_59) ;  /* 0x0000000000148947 */ /* 0x000fea0003800000 */
[----:B------:R-:W2:Y:S02]  /*20e0*/  LDG.E R5, desc[UR10][R14.64+0x30] ;  /* 0x0000300a0e057981 */ /* 0x000ea4000c1e1900 */
[----:B--2---:R-:W-:-:S13]  /*20f0*/  ISETP.NE.AND P0, PT, R5, R26, PT ;  /* 0x0000001a0500720c */ /* 0x004fda0003f05270 */
[----:B------:R-:W-:Y:S05]  /*2100*/  @P0 BREAK.RELIABLE B0 ;  /* 0x0000000000000942 */ /* 0x000fea0003800100 */
[----:B------:R-:W-:Y:S05]  /*2110*/  @!P0 BRA `(.L_x_60) ;  /* 0x0000000000088947 */ /* 0x000fea0003800000 */
[----:B------:R-:W-:Y:S05]  /*2120*/  BRA `(.L_x_61) ;  /* 0x0000000800807947 */ /* 0x000fea0003800000 */
.L_x_59:
[----:B------:R0:W5:Y:S02]  /*2130*/  LDG.E R3, desc[UR10][R14.64+0x30] ;  /* 0x0000300a0e037981 */ /* 0x000164000c1e1900 */
.L_x_60:
[----:B------:R-:W-:Y:S05]  /*2140*/  BSYNC.RELIABLE B0 ;  /* 0x0000000000007941 */ /* 0x000fea0003800100 */
.L_x_58:
[----:B------:R-:W1:Y:S02]  /*2150*/  LDC.64 R28, c[0x0][0x380] ;  /* 0x0000e000ff1c7b82 */ /* 0x000e640000000a00 */
[----:B-1---5:R-:W-:-:S05]  /*2160*/  IMAD.WIDE R28, R3, 0x6c, R28 ;  /* 0x0000006c031c7825 */ /* 0x022fca00078e021c */
        /* <DEDUP_REMOVED lines=10> */
[----:B------:R1:W2:Y:S01]  /*2210*/  MUFU.RSQ R4, R27 ;  /* 0x0000001b00047308 */ /* 0x0002a20000001400 */
[----:B------:R-:W-:-:S04]  /*2220*/  IADD3 R3, PT, PT, R27, -0xd000000, RZ ;  /* 0xf30000001b037810 */ /* 0x000fc80007ffe0ff */
[----:B------:R-:W-:-:S13]  /*2230*/  ISETP.GT.U32.AND P0, PT, R3, 0x727fffff, PT ;  /* 0x727fffff0300780c */ /* 0x000fda0003f04070 */
[----:B-12---:R-:W-:Y:S05]  /*2240*/  @!P0 BRA `(.L_x_63) ;  /* 0x0000000000148947 */ /* 0x006fea0003800000 */
[----:B------:R-:W-:Y:S01]  /*2250*/  IMAD.MOV.U32 R3, RZ, RZ, R27 ;  /* 0x000000ffff037224 */ /* 0x000fe200078e001b */
[----:B------:R-:W-:-:S07]  /*2260*/  MOV R4, 0x2280 ;  /* 0x0000228000047802 */ /* 0x000fce0000000f00 */
[----:B0-----:R-:W-:Y:S05]  /*2270*/  CALL.REL.NOINC `($__internal_2_$__cuda_sm20_sqrt_rn_f32_slowpath) ;  /* 0x0000009000487944 */ /* 0x001fea0003c00000 */
[----:B------:R-:W-:Y:S01]  /*2280*/  MOV R18, R33 ;  /* 0x0000002100127202 */ /* 0x000fe20000000f00 */
[----:B------:R-:W-:Y:S06]  /*2290*/  BRA `(.L_x_64) ;  /* 0x0000000000107947 */ /* 0x000fec0003800000 */
.L_x_63:
[----:B------:R-:W-:Y:S01]  /*22a0*/  FMUL.FTZ R18, R27, R4 ;  /* 0x000000041b127220 */ /* 0x000fe20000410000 */
[----:B------:R-:W-:-:S03]  /*22b0*/  FMUL.FTZ R4, R4, 0.5 ;  /* 0x3f00000004047820 */ /* 0x000fc60000410000 */
[----:B------:R-:W-:-:S04]  /*22c0*/  FFMA R3, -R18, R18, R27 ;  /* 0x0000001212037223 */ /* 0x000fc8000000011b */
[----:B------:R-:W-:-:S07]  /*22d0*/  FFMA R18, R3, R4, R18 ;  /* 0x0000000403127223 */ /* 0x000fce0000000012 */
.L_x_64:
[----:B------:R-:W-:Y:S05]  /*22e0*/  BSYNC.RECONVERGENT B0 ;  /* 0x0000000000007941 */ /* 0x000fea0003800200 */
.L_x_62:
        /* <DEDUP_REMOVED lines=12> */
[----:B------:R-:W1:-:S12]  /*23b0*/  MUFU.RCP R4, R9 ;  /* 0x0000000900047308 */ /* 0x000e580000001000 */
[----:B------:R-:W2:Y:S01]  /*23c0*/  @P0 LDC R16, c[0x0][0x398] ;  /* 0x0000e600ff100b82 */ /* 0x000ea20000000800 */
[----:B------:R-:W-:Y:S01]  /*23d0*/  ISETP.EQ.AND P0, PT, R21, -0x14, PT ;  /* 0xffffffec1500780c */ /* 0x000fe20003f02270 */
[----:B-1----:R-:W-:-:S04]  /*23e0*/  FFMA R3, -R9, R4, 1 ;  /* 0x3f80000009037423 */ /* 0x002fc80000000104 */
[----:B------:R-:W-:-:S04]  /*23f0*/  FFMA R3, R4, R3, R4 ;  /* 0x0000000304037223 */ /* 0x000fc80000000004 */
[----:B------:R-:W-:-:S04]  /*2400*/  FFMA R4, R3, R28, RZ ;  /* 0x0000001c03047223 */ /* 0x000fc800000000ff */
[----:B------:R-:W-:-:S04]  /*2410*/  FFMA R27, -R9, R4, R28 ;  /* 0x00000004091b7223 */ /* 0x000fc8000000011c */
[----:B------:R-:W-:Y:S01]  /*2420*/  FFMA R3, R3, R27, R4 ;  /* 0x0000001b03037223 */ /* 0x000fe20000000004 */
[----:B--2---:R-:W1:Y:S01]  /*2430*/  @P0 LDC R16, c[0x0][0x39c] ;  /* 0x0000e700ff100b82 */ /* 0x004e620000000800 */
        /* <DEDUP_REMOVED lines=48> */
[----:B------:R-:W2:Y:S02]  /*2740*/  FCHK P0, R28, R9 ;  /* 0x000000091c007302 */ /* 0x000ea40000000000 */
[----:B--2---:R-:W-:Y:S05]  /*2750*/  @!P0 BRA `(.L_x_66) ;  /* 0x0000000000108947 */ /* 0x004fea0003800000 */
[----:B------:R-:W-:Y:S01]  /*2760*/  IMAD.MOV.U32 R3, RZ, RZ, R28 ;  /* 0x000000ffff037224 */ /* 0x000fe200078e001c */
[----:B------:R-:W-:Y:S02]  /*2770*/  MOV R4, R9 ;  /* 0x0000000900047202 */ /* 0x000fe40000000f00 */
[----:B------:R-:W-:-:S07]  /*2780*/  MOV R28, 0x27a0 ;  /* 0x000027a0001c7802 */ /* 0x000fce0000000f00 */
[----:B01----:R-:W-:Y:S05]  /*2790*/  CALL.REL.NOINC `($__internal_3_$__cuda_sm3x_div_rn_noftz_f32_slowpath) ;  /* 0x0000008c00587944 */ /* 0x003fea0003c00000 */
.L_x_66:
[----:B------:R-:W-:-:S04]  /*27a0*/  FADD R3, -R3, 2 ;  /* 0x4000000003037421 */ /* 0x000fc80000000100 */
[----:B-1----:R-:W-:-:S07]  /*27b0*/  FMUL R27, R16, R3 ;  /* 0x00000003101b7220 */ /* 0x002fce0000400000 */
.L_x_65:
[----:B------:R-:W2:Y:S04]  /*27c0*/  LDG.E.U8 R16, desc[UR10][R14.64+0x54] ;  /* 0x0000540a0e107981 */ /* 0x000ea8000c1e1100 */
[----:B------:R0:W3:Y:S01]  /*27d0*/  LDG.E R35, desc[UR10][R14.64+0x34] ;  /* 0x0000340a0e237981 */ /* 0x0000e2000c1e1900 */
[----:B------:R-:W-:Y:S01]  /*27e0*/  FADD R31, R18, 9.9999999392252902908e-09 ;  /* 0x322bcc77121f7421 */ /* 0x000fe20000000000 */
[----:B------:R-:W-:Y:S01]  /*27f0*/  FADD R18, -R27, R18 ;  /* 0x000000121b127221 */ /* 0x000fe20000000100 */
[----:B------:R-:W-:Y:S02]  /*2800*/  BSSY.RECONVERGENT B3, `(.L_x_67) ;  /* 0x0000012000037945 */ /* 0x000fe40003800200 */
[----:B------:R-:W1:Y:S01]  /*2810*/  MUFU.RCP R4, R31 ;  /* 0x0000001f00047308 */ /* 0x000e620000001000 */
[----:B------:R-:W-:-:S07]  /*2820*/  FMUL R18, R13, R18 ;  /* 0x000000120d127220 */ /* 0x000fce0000400000 */
[----:B------:R-:W4:Y:S01]  /*2830*/  FCHK P0, R5, R31 ;  /* 0x0000001f05007302 */ /* 0x000f220000000000 */
[----:B-1----:R-:W-:-:S04]  /*2840*/  FFMA R3, -R31, R4, 1 ;  /* 0x3f8000001f037423 */ /* 0x002fc80000000104 */
[----:B------:R-:W-:-:S04]  /*2850*/  FFMA R4, R4, R3, R4 ;  /* 0x0000000304047223 */ /* 0x000fc80000000004 */
[----:B------:R-:W-:-:S04]  /*2860*/  FFMA R3, R5, R4, RZ ;  /* 0x0000000405037223 */ /* 0x000fc800000000ff */
[----:B0-----:R-:W-:-:S04]  /*2870*/  FFMA R15, -R31, R3, R5 ;  /* 0x000000031f0f7223 */ /* 0x001fc80000000105 */
[----:B------:R-:W-:Y:S01]  /*2880*/  FFMA R15, R4, R15, R3 ;  /* 0x0000000f040f7223 */ /* 0x000fe20000000003 */
[----:B--2---:R-:W-:Y:S01]  /*2890*/  ISETP.NE.AND P1, PT, R16, RZ, PT ;  /* 0x000000ff1000720c */ /* 0x004fe20003f25270 */
[----:B---3--:R-:W-:-:S12]  /*28a0*/  FMUL R35, R18, R35 ;  /* 0x0000002312237220 */ /* 0x008fd80000400000 */
[----:B------:R-:W-:Y:S01]  /*28b0*/  @P1 FMUL R35, R35, UR5 ;  /* 0x0000000523231c20 */ /* 0x000fe20008400000 */
[----:B----4-:R-:W-:Y:S06]  /*28c0*/  @!P0 BRA `(.L_x_68) ;  /* 0x0000000000148947 */ /* 0x010fec0003800000 */
[----:B------:R-:W-:Y:S01]  /*28d0*/  IMAD.MOV.U32 R3, RZ, RZ, R5 ;  /* 0x000000ffff037224 */ /* 0x000fe200078e0005 */
[----:B------:R-:W-:Y:S02]  /*28e0*/  MOV R4, R31 ;  /* 0x0000001f00047202 */ /* 0x000fe40000000f00 */
[----:B------:R-:W-:-:S07]  /*28f0*/  MOV R28, 0x2910 ;  /* 0x00002910001c7802 */ /* 0x000fce0000000f00 */
[----:B------:R-:W-:Y:S05]  /*2900*/  CALL.REL.NOINC `($__internal_3_$__cuda_sm3x_div_rn_noftz_f32_slowpath) ;  /* 0x0000008800fc7944 */ /* 0x000fea0003c00000 */
[----:B------:R-:W-:-:S07]  /*2910*/  IMAD.MOV.U32 R15, RZ, RZ, R3 ;  /* 0x000000ffff0f7224 */ /* 0x000fce00078e0003 */
.L_x_68:
[----:B------:R-:W-:Y:S05]  /*2920*/  BSYNC.RECONVERGENT B3 ;  /* 0x0000000000037941 */ /* 0x000fea0003800200 */
.L_x_67:
        /* <DEDUP_REMOVED lines=13> */
[----:B------:R-:W-:-:S07]  /*2a00*/  MOV R14, R3 ;  /* 0x00000003000e7202 */ /* 0x000fce0000000f00 */
.L_x_70:
[----:B------:R-:W-:Y:S05]  /*2a10*/  BSYNC.RECONVERGENT B3 ;  /* 0x0000000000037941 */ /* 0x000fea0003800200 */
.L_x_69:
        /* <DEDUP_REMOVED lines=13> */
.L_x_72:
[----:B------:R-:W-:Y:S05]  /*2af0*/  BSYNC.RECONVERGENT B3 ;  /* 0x0000000000037941 */ /* 0x000fea0003800200 */
.L_x_71:
[C---:B------:R-:W-:Y:S01]  /*2b00*/  FFMA R12, R35.reuse, R15, R12 ;  /* 0x0000000f230c7223 */ /* 0x040fe2000000000c */
[C---:B------:R-:W-:Y:S01]  /*2b10*/  FFMA R11, R35.reuse, R14, R11 ;  /* 0x0000000e230b7223 */ /* 0x040fe2000000000b */
[----:B------:R-:W-:-:S07]  /*2b20*/  FFMA R10, R35, R3, R10 ;  /* 0x00000003230a7223 */ /* 0x000fce000000000a */
.L_x_61:
[----:B------:R-:W-:Y:S05]  /*2b30*/  BSYNC.RECONVERGENT B2 ;  /* 0x0000000000027941 */ /* 0x000fea0003800200 */
.L_x_57:
[----:B------:R-:W-:Y:S05]  /*2b40*/  WARPSYNC.ALL ;  /* 0x0000000000007948 */ /* 0x000fea0003800000 */
[----:B------:R-:W-:Y:S01]  /*2b50*/  ULOP3.LUT UR4, UR6, 0x7ffffffe, URZ, 0xc0, !UPT ;  /* 0x7ffffffe06047892 */ /* 0x000fe2000f8ec0ff */
[----:B------:R-:W-:-:S05]  /*2b60*/  VIADD R8, R8, 0x2 ;  /* 0x0000000208087836 */ /* 0x000fca0000000000 */
[----:B------:R-:W-:-:S13]  /*2b70*/  ISETP.NE.AND P0, PT, R8, UR4, PT ;  /* 0x0000000408007c0c */ /* 0x000fda000bf05270 */
[----:B------:R-:W-:Y:S05]  /*2b80*/  @P0 BRA `(.L_x_73) ;  /* 0xffffffe800880947 */ /* 0x000fea000383ffff */
[----:B------:R-:W-:-:S05]  /*2b90*/  UMOV UR5, URZ ;  /* 0x000000ff00057c82 */ /* 0x000fca0008000000 */
.L_x_40:
[----:B------:R-:W-:-:S04]  /*2ba0*/  ULOP3.LUT UR6, UR6, 0x1, URZ, 0xc0, !UPT ;  /* 0x0000000106067892 */ /* 0x000fc8000f8ec0ff */
[----:B------:R-:W-:-:S09]  /*2bb0*/  UISETP.NE.U32.AND UP0, UPT, UR6, 0x1, UPT ;  /* 0x000000010600788c */ /* 0x000fd2000bf05070 */
[----:B------:R-:W-:Y:S05]  /*2bc0*/  BRA.U UP0, `(.L_x_39) ;  /* 0x0000000900d47547 */ /* 0x000fea000b800000 */
[----:B------:R-:W1:Y:S01]  /*2bd0*/  LDCU.64 UR6, c[0x0][0x388] ;  /* 0x00007100ff0677ac */ /* 0x000e620008000a00 */
[----:B------:R-:W-:Y:S02]  /*2be0*/  UIMAD UR8, UR5, 0x2c, URZ ;  /* 0x0000002c050878a4 */ /* 0x000fe4000f8e02ff */
[----:B-1----:R-:W-:-:S04]  /*2bf0*/  UIMAD.WIDE.U32 UR4, UR4, 0x2c, UR6 ;  /* 0x0000002c040478a5 */ /* 0x002fc8000f8e0006 */
[----:B------:R-:W-:Y:S02]  /*2c00*/  UIADD3 UR8, UPT, UPT, UR5, UR8, URZ ;  /* 0x0000000805087290 */ /* 0x000fe4000fffe0ff */
[----:B0-----:R-:W-:Y:S01]  /*2c10*/  IMAD.U32 R15, RZ, RZ, UR5 ;  /* 0x00000005ff0f7e24 */ /* 0x001fe2000f8e00ff */
[----:B------:R-:W-:-:S03]  /*2c20*/  MOV R14, UR4 ;  /* 0x00000004000e7c02 */ /* 0x000fc60008000f00 */
[----:B------:R-:W-:-:S05]  /*2c30*/  MOV R15, UR8 ;  /* 0x00000008000f7c02 */ /* 0x000fca0008000f00 */
[----:B------:R-:W5:Y:S01]  /*2c40*/  LDG.E R3, desc[UR10][R14.64] ;  /* 0x0000000a0e037981 */ /* 0x000f62000c1e1900 */
[----:B------:R-:W-:Y:S04]  /*2c50*/  BSSY.RECONVERGENT B2, `(.L_x_39) ;  /* 0x00000ac000027945 */ /* 0x000fe80003800200 */
[----:B------:R-:W-:Y:S01]  /*2c60*/  BSSY.RELIABLE B0, `(.L_x_74) ;  /* 0x0000009000007945 */ /* 0x000fe20003800100 */
[----:B-----5:R-:W-:-:S13]  /*2c70*/  ISETP.NE.AND P0, PT, R3, R26, PT ;  /* 0x0000001a0300720c */ /* 0x020fda0003f05270 */
[----:B------:R-:W-:Y:S05]  /*2c80*/  @!P0 BRA `(.L_x_75) ;  /* 0x0000000000148947 */ /* 0x000fea0003800000 */
[----:B------:R-:W5:Y:S02]  /*2c90*/  LDG.E R5, desc[UR10][R14.64+0x4] ;  /* 0x0000040a0e057981 */ /* 0x000f64000c1e1900 */
[----:B-----5:R-:W-:-:S13]  /*2ca0*/  ISETP.NE.AND P0, PT, R5, R26, PT ;  /* 0x0000001a0500720c */ /* 0x020fda0003f05270 */
[----:B------:R-:W-:Y:S05]  /*2cb0*/  @P0 BREAK.RELIABLE B0 ;  /* 0x0000000000000942 */ /* 0x000fea0003800100 */
[----:B------:R-:W-:Y:S05]  /*2cc0*/  @!P0 BRA `(.L_x_76) ;  /* 0x0000000000088947 */ /* 0x000fea0003800000 */
[----:B------:R-:W-:Y:S05]  /*2cd0*/  BRA `(.L_x_77) ;  /* 0x00000008008c7947 */ /* 0x000fea0003800000 */
.L_x_75:
[----:B------:R0:W5:Y:S02]  /*2ce0*/  LDG.E R3, desc[UR10][R14.64+0x4] ;  /* 0x0000040a0e037981 */ /* 0x000164000c1e1900 */
.L_x_76:
[----:B--2-4-:R-:W-:Y:S05]  /*2cf0*/  BSYNC.RELIABLE B0 ;  /* 0x0000000000007941 */ /* 0x014fea0003800100 */
.L_x_74:
        /* <DEDUP_REMOVED lines=13> */
[----:B------:R1:W2:Y:S04]  /*2dd0*/  MUFU.RSQ R4, R27 ;  /* 0x0000001b00047308 */ /* 0x0002a80000001400 */
[----:B------:R-:W-:-:S13]  /*2de0*/  ISETP.GT.U32.AND P0, PT, R3, 0x727fffff, PT ;  /* 0x727fffff0300780c */ /* 0x000fda0003f04070 */
[----:B-12---:R-:W-:Y:S05]  /*2df0*/  @!P0 BRA `(.L_x_79) ;  /* 0x0000000000148947 */ /* 0x006fea0003800000 */
[----:B------:R-:W-:Y:S02]  /*2e00*/  MOV R3, R27 ;  /* 0x0000001b00037202 */ /* 0x000fe40000000f00 */
[----:B------:R-:W-:-:S07]  /*2e10*/  MOV R4, 0x2e30 ;  /* 0x00002e3000047802 */ /* 0x000fce0000000f00 */
[----:B0-----:R-:W-:Y:S05]  /*2e20*/  CALL.REL.NOINC `($__internal_2_$__cuda_sm20_sqrt_rn_f32_slowpath) ;  /* 0x00000084005c7944 */ /* 0x001fea0003c00000 */
[----:B------:R-:W-:Y:S01]  /*2e30*/  IMAD.MOV.U32 R8, RZ, RZ, R33 ;  /* 0x000000ffff087224 */ /* 0x000fe200078e0021 */
[----:B------:R-:W-:Y:S06]  /*2e40*/  BRA `(.L_x_80) ;  /* 0x0000000000107947 */ /* 0x000fec0003800000 */
.L_x_79:
[----:B------:R-:W-:Y:S01]  /*2e50*/  FMUL.FTZ R8, R27, R4 ;  /* 0x000000041b087220 */ /* 0x000fe20000410000 */
[----:B------:R-:W-:-:S03]  /*2e60*/  FMUL.FTZ R4, R4, 0.5 ;  /* 0x3f00000004047820 */ /* 0x000fc60000410000 */
[----:B------:R-:W-:-:S04]  /*2e70*/  FFMA R3, -R8, R8, R27 ;  /* 0x0000000808037223 */ /* 0x000fc8000000011b */
[----:B------:R-:W-:-:S07]  /*2e80*/  FFMA R8, R3, R4, R8 ;  /* 0x0000000403087223 */ /* 0x000fce0000000008 */
.L_x_80:
[----:B------:R-:W-:Y:S05]  /*2e90*/  BSYNC.RECONVERGENT B0 ;  /* 0x0000000000007941 */ /* 0x000fea0003800200 */
.L_x_78:
[----:B------:R-:W-:-:S13]  /*2ea0*/  FSETP.GEU.AND P0, PT, R8, 0.0010000000474974513054, PT ;  /* 0x3a83126f0800780b */ /* 0x000fda0003f0e000 */
[----:B------:R-:W-:Y:S05]  /*2eb0*/  @!P0 BRA `(.L_x_77) ;  /* 0x0000000800148947 */ /* 0x000fea0003800000 */
[----:B------:R-:W2:Y:S01]  /*2ec0*/  LDG.E R4, desc[UR10][R14.64+0x14] ;  /* 0x0000140a0e047981 */ /* 0x000ea2000c1e1900 */
[----:B------:R-:W2:Y:S03]  /*2ed0*/  LDCU.64 UR4, c[0x0][0x3d0] ;  /* 0x00007a00ff0477ac */ /* 0x000ea60008000a00 */
[----:B------:R-:W3:Y:S01]  /*2ee0*/  LDG.E R3, desc[UR10][R14.64+0x10] ;  /* 0x0000100a0e037981 */ /* 0x000ee2000c1e1900 */
[----:B------:R-:W3:Y:S03]  /*2ef0*/  LDCU UR6, c[0x0][0x3cc] ;  /* 0x00007980ff0677ac */ /* 0x000ee60008000800 */
[----:B------:R-:W4:Y:S01]  /*2f00*/  LDG.E R16, desc[UR10][R14.64+0x18] ;  /* 0x0000180a0e107981 */ /* 0x000f22000c1e1900 */
[----:B------:R-:W1:Y:S02]  /*2f10*/  MUFU.RCP R18, R9 ;  /* 0x0000000900127308 */ /* 0x000e640000001000 */
[----:B-1----:R-:W-:Y:S01]  /*2f20*/  FFMA R27, -R9, R18, 1 ;  /* 0x3f800000091b7423 */ /* 0x002fe20000000112 */
[----:B--2---:R-:W-:-:S04]  /*2f30*/  FMUL R4, R4, UR4 ;  /* 0x0000000404047c20 */ /* 0x004fc80008400000 */
[----:B---3--:R-:W-:-:S04]  /*2f40*/  FFMA R3, R3, UR6, R4 ;  /* 0x0000000603037c23 */ /* 0x008fc80008000004 */
[----:B----4-:R-:W-:Y:S01]  /*2f50*/  FFMA R16, R16, UR5, R3 ;  /* 0x0000000510107c23 */ /* 0x010fe20008000003 */
[----:B------:R-:W-:-:S03]  /*2f60*/  FFMA R3, R18, R27, R18 ;  /* 0x0000001b12037223 */ /* 0x000fc60000000012 */
[----:B------:R-:W1:Y:S01]  /*2f70*/  FCHK P0, R16, R9 ;  /* 0x0000000910007302 */ /* 0x000e620000000000 */
[----:B------:R-:W-:-:S04]  /*2f80*/  FFMA R4, R3, R16, RZ ;  /* 0x0000001003047223 */ /* 0x000fc800000000ff */
[----:B------:R-:W-:-:S04]  /*2f90*/  FFMA R27, -R9, R4, R16 ;  /* 0x00000004091b7223 */ /* 0x000fc80000000110 */
[----:B------:R-:W-:Y:S01]  /*2fa0*/  FFMA R3, R3, R27, R4 ;  /* 0x0000001b03037223 */ /* 0x000fe20000000004 */
[----:B-1----:R-:W-:Y:S06]  /*2fb0*/  @!P0 BRA `(.L_x_81) ;  /* 0x0000000000108947 */ /* 0x002fec0003800000 */
[----:B------:R-:W-:Y:S01]  /*2fc0*/  MOV R3, R16 ;  /* 0x0000001000037202 */ /* 0x000fe20000000f00 */
[----:B------:R-:W-:Y:S01]  /*2fd0*/  IMAD.MOV.U32 R4, RZ, RZ, R9 ;  /* 0x000000ffff047224 */ /* 0x000fe200078e0009 */
[----:B------:R-:W-:-:S07]  /*2fe0*/  MOV R28, 0x3000 ;  /* 0x00003000001c7802 */ /* 0x000fce0000000f00 */
[----:B0-----:R-:W-:Y:S05]  /*2ff0*/  CALL.REL.NOINC `($__internal_3_$__cuda_sm3x_div_rn_noftz_f32_slowpath) ;  /* 0x0000008400407944 */ /* 0x001fea0003c00000 */
.L_x_81:
[----:B------:R-:W2:Y:S04]  /*3000*/  LDG.E R27, desc[UR10][R14.64+0xc] ;  /* 0x00000c0a0e1b7981 */ /* 0x000ea8000c1e1900 */
[----:B------:R1:W5:Y:S04]  /*3010*/  LDG.E R29, desc[UR10][R14.64+0x8] ;  /* 0x0000080a0e1d7981 */ /* 0x000368000c1e1900 */
[----:B------:R1:W5:Y:S01]  /*3020*/  LDG.E.U8 R16, desc[UR10][R14.64+0x28] ;  /* 0x0000280a0e107981 */ /* 0x000362000c1e1100 */
[----:B------:R-:W-:Y:S01]  /*3030*/  FADD R9, R8, 9.9999999392252902908e-09 ;  /* 0x322bcc7708097421 */ /* 0x000fe20000000000 */
[----:B------:R-:W3:Y:S03]  /*3040*/  LDCU UR4, c[0x0][0x3dc] ;  /* 0x00007b80ff0477ac */ /* 0x000ee60008000800 */
[----:B------:R-:W4:Y:S02]  /*3050*/  MUFU.RCP R4, R9 ;  /* 0x0000000900047308 */ /* 0x000f240000001000 */
[----:B----4-:R-:W-:-:S04]  /*3060*/  FFMA R31, -R9, R4, 1 ;  /* 0x3f800000091f7423 */ /* 0x010fc80000000104 */
[----:B------:R-:W-:Y:S01]  /*3070*/  FFMA R18, R4, R31, R4 ;  /* 0x0000001f04127223 */ /* 0x000fe20000000004 */
[----:B--2---:R-:W-:-:S13]  /*3080*/  FSETP.GTU.AND P0, PT, R27, RZ, PT ;  /* 0x000000ff1b00720b */ /* 0x004fda0003f0c000 */
[----:B-1-3--:R-:W-:Y:S05]  /*3090*/  @P0 BRA `(.L_x_82) ;  /* 0x0000000000d80947 */ /* 0x00afea0003800000 */
[----:B------:R-:W-:Y:S01]  /*30a0*/  ISETP.EQ.AND P0, PT, R21, -0x18, PT ;  /* 0xffffffe81500780c */ /* 0x000fe20003f02270 */
[----:B------:R-:W-:-:S12]  /*30b0*/  FADD R4, -R3, 2 ;  /* 0x4000000003047421 */ /* 0x000fd80000000100 */
        /* <DEDUP_REMOVED lines=50> */
[----:B-1----:R-:W1:Y:S02]  /*33e0*/  @P0 LDC R27, c[0x0][0x3fc] ;  /* 0x0000ff00ff1b0b82 */ /* 0x002e640000000800 */
[----:B-1----:R-:W-:-:S07]  /*33f0*/  FMUL R27, R4, R27 ;  /* 0x0000001b041b7220 */ /* 0x002fce0000400000 */
.L_x_82:
[----:B------:R-:W1:Y:S01]  /*3400*/  FCHK P0, R5, R9 ;  /* 0x0000000905007302 */ /* 0x000e620000000000 */
[----:B-----5:R-:W-:Y:S01]  /*3410*/  ISETP.NE.AND P1, PT, R16, RZ, PT ;  /* 0x000000ff1000720c */ /* 0x020fe20003f25270 */
[----:B------:R-:W-:Y:S01]  /*3420*/  FADD R8, -R27, R8 ;  /* 0x000000081b087221 */ /* 0x000fe20000000100 */
[----:B------:R-:W-:Y:S03]  /*3430*/  BSSY.RECONVERGENT B3, `(.L_x_83) ;  /* 0x000000d000037945 */ /* 0x000fe60003800200 */
[----:B------:R-:W-:Y:S01]  /*3440*/  FMUL R8, R13, R8 ;  /* 0x000000080d087220 */ /* 0x000fe20000400000 */
[----:B------:R-:W-:-:S03]  /*3450*/  FFMA R13, R5, R18, RZ ;  /* 0x00000012050d7223 */ /* 0x000fc600000000ff */
[----:B0-----:R-:W-:Y:S01]  /*3460*/  FMUL R15, R8, R29 ;  /* 0x0000001d080f7220 */ /* 0x001fe20000400000 */
[----:B------:R-:W-:-:S03]  /*3470*/  FFMA R3, -R9, R13, R5 ;  /* 0x0000000d09037223 */ /* 0x000fc60000000105 */
[----:B------:R-:W-:Y:S01]  /*3480*/  @P1 FMUL R15, R15, UR4 ;  /* 0x000000040f0f1c20 */ /* 0x000fe20008400000 */
[----:B------:R-:W-:Y:S01]  /*3490*/  FFMA R13, R18, R3, R13 ;  /* 0x00000003120d7223 */ /* 0x000fe2000000000d */
[----:B-1----:R-:W-:Y:S06]  /*34a0*/  @!P0 BRA `(.L_x_84) ;  /* 0x0000000000148947 */ /* 0x002fec0003800000 */
[----:B------:R-:W-:Y:S01]  /*34b0*/  MOV R3, R5 ;  /* 0x0000000500037202 */ /* 0x000fe20000000f00 */
[----:B------:R-:W-:Y:S01]  /*34c0*/  IMAD.MOV.U32 R4, RZ, RZ, R9 ;  /* 0x000000ffff047224 */ /* 0x000fe200078e0009 */
[----:B------:R-:W-:-:S07]  /*34d0*/  MOV R28, 0x34f0 ;  /* 0x000034f0001c7802 */ /* 0x000fce0000000f00 */
[----:B------:R-:W-:Y:S05]  /*34e0*/  CALL.REL.NOINC `($__internal_3_$__cuda_sm3x_div_rn_noftz_f32_slowpath) ;  /* 0x0000008000047944 */ /* 0x000fea0003c00000 */
[----:B------:R-:W-:-:S07]  /*34f0*/  MOV R13, R3 ;  /* 0x00000003000d7202 */ /* 0x000fce0000000f00 */
.L_x_84:
[----:B------:R-:W-:Y:S05]  /*3500*/  BSYNC.RECONVERGENT B3 ;  /* 0x0000000000037941 */ /* 0x000fea0003800200 */
.L_x_83:
        /* <DEDUP_REMOVED lines=14> */
.L_x_86:
[----:B------:R-:W-:Y:S05]  /*35f0*/  BSYNC.RECONVERGENT B3 ;  /* 0x0000000000037941 */ /* 0x000fea0003800200 */
.L_x_85:
        /* <DEDUP_REMOVED lines=13> */
.L_x_88:
[----:B------:R-:W-:Y:S05]  /*36d0*/  BSYNC.RECONVERGENT B3 ;  /* 0x0000000000037941 */ /* 0x000fea0003800200 */
.L_x_87:
[C---:B------:R-:W-:Y:S01]  /*36e0*/  FFMA R12, R15.reuse, R13, R12 ;  /* 0x0000000d0f0c7223 */ /* 0x040fe2000000000c */
[C---:B------:R-:W-:Y:S01]  /*36f0*/  FFMA R11, R15.reuse, R8, R11 ;  /* 0x000000080f0b7223 */ /* 0x040fe2000000000b */
[----:B------:R-:W-:-:S07]  /*3700*/  FFMA R10, R15, R3, R10 ;  /* 0x000000030f0a7223 */ /* 0x000fce000000000a */
.L_x_77:
[----:B--2-4-:R-:W-:Y:S05]  /*3710*/  BSYNC.RECONVERGENT B2 ;  /* 0x0000000000027941 */ /* 0x014fea0003800200 */
.L_x_39:
[----:B------:R-:W1:Y:S01]  /*3720*/  LDCU UR5, c[0x0][0x3f0] ;  /* 0x00007e00ff0577ac */ /* 0x000e620008000800 */
[----:B------:R-:W-:Y:S01]  /*3730*/  FADD R19, R12, R19 ;  /* 0x000000130c137221 */ /* 0x000fe20000000000 */
[----:B------:R-:W-:Y:S01]  /*3740*/  FADD R20, R11, R20 ;  /* 0x000000140b147221 */ /* 0x000fe20000000000 */
[----:B------:R-:W-:Y:S01]  /*3750*/  FADD R17, R10, R17 ;  /* 0x000000110a117221 */ /* 0x000fe20000000000 */
[----:B------:R-:W-:Y:S01]  /*3760*/  UMOV UR4, URZ ;  /* 0x000000ff00047c82 */ /* 0x000fe20008000000 */
[----:B-1----:R-:W-:Y:S02]  /*3770*/  ULOP3.LUT UR8, UR5, 0x3, URZ, 0xc0, !UPT ;  /* 0x0000000305087892 */ /* 0x002fe4000f8ec0ff */
[----:B------:R-:W-:-:S12]  /*3780*/  ULOP3.LUT UR5, UR5, 0x7ffffffc, URZ, 0xc0, !UPT ;  /* 0x7ffffffc05057892 */ /* 0x000fd8000f8ec0ff */
.L_x_168:
[----:B-1----:R-:W1:Y:S01]  /*3790*/  LDCU UR6, c[0x0][0x3f0] ;  /* 0x00007e00ff0677ac */ /* 0x002e620008000800 */
[----:B------:R-:W-:Y:S01]  /*37a0*/  HFMA2 R9, -RZ, RZ, 0, 0 ;  /* 0x00000000ff097431 */ /* 0x000fe200000001ff */
[----:B------:R-:W-:Y:S01]  /*37b0*/  CS2R R10, SRZ ;  /* 0x00000000000a7805 */ /* 0x000fe2000001ff00 */
[----:B-1----:R-:W-:-:S09]  /*37c0*/  UISETP.GE.AND UP0, UPT, UR6, 0x1, UPT ;  /* 0x000000010600788c */ /* 0x002fd2000bf06270 */
[----:B------:R-:W-:Y:S05]  /*37d0*/  BRA.U !UP0, `(.L_x_89) ;  /* 0x0000003508507547 */ /* 0x000fea000b800000 */
[----:B------:R-:W-:Y:S01]  /*37e0*/  UISETP.GE.U32.AND UP0, UPT, UR6, 0x4, UPT ;  /* 0x000000040600788c */ /* 0x000fe2000bf06070 */
[----:B------:R-:W-:Y:S01]  /*37f0*/  IMAD.MOV.U32 R9, RZ, RZ, RZ ;  /* 0x000000ffff097224 */ /* 0x000fe200078e00ff */
[----:B------:R-:W-:Y:S02]  /*3800*/  MOV R3, RZ ;  /* 0x000000ff00037202 */ /* 0x000fe40000000f00 */
[----:B------:R-:W-:-:S05]  /*3810*/  CS2R R10, SRZ ;  /* 0x00000000000a7805 */ /* 0x000fca000001ff00 */
[----:B------:R-:W-:Y:S05]  /*3820*/  BRA.U !UP0, `(.L_x_90) ;  /* 0x0000001d088c7547 */ /* 0x000fea000b800000 */
[----:B------:R-:W-:-:S07]  /*3830*/  CS2R R8, SRZ ;  /* 0x0000000000087805 */ /* 0x000fce000001ff00 */
.L_x_135:
[----:B01----:R-:W0:Y:S02]  /*3840*/  LDC.64 R12, c[0x0][0x388] ;  /* 0x0000e200ff0c7b82 */ /* 0x003e240000000a00 */
[----:B0-----:R-:W-:-:S05]  /*3850*/  IMAD.WIDE.U32 R12, R8, 0x2c, R12 ;  /* 0x0000002c080c7825 */ /* 0x001fca00078e000c */
[----:B------:R-:W5:Y:S01]  /*3860*/  LDG.E R3, desc[UR10][R12.64] ;  /* 0x0000000a0c037981 */ /* 0x000f62000c1e1900 */
[----:B------:R-:W-:Y:S01]  /*3870*/  VIADD R8, R8, 0x4 ;  /* 0x0000000408087836 */ /* 0x000fe20000000000 */
[----:B------:R-:W-:Y:S04]  /*3880*/  BSSY.RECONVERGENT B2, `(.L_x_91) ;  /* 0x0000075000027945 */ /* 0x000fe80003800200 */
[----:B------:R-:W-:Y:S01]  /*3890*/  BSSY.RELIABLE B0, `(.L_x_92) ;  /* 0x000000a000007945 */ /* 0x000fe20003800100 */
[----:B------:R-:W-:Y:S02]  /*38a0*/  ISETP.NE.AND P1, PT, R8, UR5, PT ;  /* 0x0000000508007c0c */ /* 0x000fe4000bf25270 */
[----:B-----5:R-:W-:-:S13]  /*38b0*/  ISETP.NE.AND P0, PT, R3, R26, PT ;  /* 0x0000001a0300720c */ /* 0x020fda0003f05270 */
[----:B------:R-:W-:Y:S05]  /*38c0*/  @P0 BRA `(.L_x_93) ;  /* 0x0000000000080947 */ /* 0x000fea0003800000 */
[----:B------:R0:W5:Y:S01]  /*38d0*/  LDG.E R3, desc[UR10][R12.64+0x4] ;  /* 0x0000040a0c037981 */ /* 0x000162000c1e1900 */
[----:B------:R-:W-:Y:S05]  /*38e0*/  BRA `(.L_x_94) ;  /* 0x0000000000107947 */ /* 0x000fea0003800000 */
.L_x_93:
[----:B------:R-:W5:Y:S02]  /*38f0*/  LDG.E R5, desc[UR10][R12.64+0x4] ;  /* 0x0000040a0c057981 */ /* 0x000f64000c1e1900 */
[----:B-----5:R-:W-:-:S13]  /*3900*/  ISETP.NE.AND P0, PT, R5, R26, PT ;  /* 0x0000001a0500720c */ /* 0x020fda0003f05270 */
[----:B------:R-:W-:Y:S05]  /*3910*/  @P0 BREAK.RELIABLE B0 ;  /* 0x0000000000000942 */ /* 0x000fea0003800100 */
[----:B------:R-:W-:Y:S05]  /*3920*/  @P0 BRA `(.L_x_95) ;  /* 0x0000000400a80947 */ /* 0x000fea0003800000 */
.L_x_94:
[----:B--2-4-:R-:W-:Y:S05]  /*3930*/  BSYNC.RELIABLE B0 ;  /* 0x0000000000007941 */ /* 0x014fea0003800100 */
.L_x_92:
[----:B------:R-:W1:Y:S02]  /*3940*/  LDC.64 R14, c[0x0][0x380] ;  /* 0x0000e000ff0e7b82 */ /* 0x000e640000000a00 */
[----:B-1---5:R-:W-:-:S05]  /*3950*/  IMAD.WIDE R14, R3, 0x6c, R14 ;  /* 0x0000006c030e7825 */ /* 0x022fca00078e020e */
[----:B------:R-:W2:Y:S04]  /*3960*/  LDG.E R2, desc[UR10][R14.64+0x4] ;  /* 0x0000040a0e027981 */ /* 0x000ea8000c1e1900 */
[----:B------:R-:W4:Y:S04]  /*3970*/  LDG.E R0, desc[UR10][R14.64] ;  /* 0x0000000a0e007981 */ /* 0x000f28000c1e1900 */
[----:B------:R-:W3:Y:S01]  /*3980*/  LDG.E R3, desc[UR10][R14.64+0x8] ;  /* 0x0000080a0e037981 */ /* 0x000ee2000c1e1900 */
[----:B------:R-:W-:Y:S01]  /*3990*/  BSSY.RECONVERGENT B0, `(.L_x_96) ;  /* 0x0000013000007945 */ /* 0x000fe20003800200 */
[----:B--2---:R-:W-:Y:S01]  /*39a0*/  FADD R2, -R2, R23 ;  /* 0x0000001702027221 */ /* 0x004fe20000000100 */
[----:B----4-:R-:W-:-:S03]  /*39b0*/  FADD R5, -R0, R25 ;  /* 0x0000001900057221 */ /* 0x010fc60000000100 */
[----:B------:R-:W-:Y:S01]  /*39c0*/  FMUL R4, R2, R2 ;  /* 0x0000000202047220 */ /* 0x000fe20000400000 */
[----:B---3--:R-:W-:-:S03]  /*39d0*/  FADD R0, -R3, R24 ;  /* 0x0000001803007221 */ /* 0x008fc60000000100 */
        /* <DEDUP_REMOVED lines=9> */
[----:B------:R-:W-:Y:S05]  /*3a70*/  BRA `(.L_x_98) ;  /* 0x0000000000107947 */ /* 0x000fea0003800000 */
.L_x_97:
[----:B------:R-:W-:Y:S01]  /*3a80*/  FMUL.FTZ R33, R4, R27 ;  /* 0x0000001b04217220 */ /* 0x000fe20000410000 */
[----:B------:R-:W-:-:S03]  /*3a90*/  FMUL.FTZ R3, R27, 0.5 ;  /* 0x3f0000001b037820 */ /* 0x000fc60000410000 */
[----:B------:R-:W-:-:S04]  /*3aa0*/  FFMA R4, -R33, R33, R4 ;  /* 0x0000002121047223 */ /* 0x000fc80000000104 */
[----:B------:R-:W-:-:S07]  /*3ab0*/  FFMA R33, R4, R3, R33 ;  /* 0x0000000304217223 */ /* 0x000fce0000000021 */
.L_x_98:
[----:B------:R-:W-:Y:S05]  /*3ac0*/  BSYNC.RECONVERGENT B0 ;  /* 0x0000000000007941 */ /* 0x000fea0003800200 */
.L_x_96:
[----:B------:R-:W2:Y:S01]  /*3ad0*/  LDG.E R3, desc[UR10][R12.64+0xc] ;  /* 0x00000c0a0c037981 */ /* 0x000ea2000c1e1900 */
[----:B------:R-:W-:-:S04]  /*3ae0*/  FADD R16, R33, 0.0010000000474974513054 ;  /* 0x3a83126f21107421 */ /* 0x000fc80000000000 */
[----:B------:R1:W3:Y:S01]  /*3af0*/  MUFU.RCP R14, R16 ;  /* 0x00000010000e7308 */ /* 0x0002e20000001000 */
[----:B--2---:R-:W-:-:S13]  /*3b00*/  FSETP.GTU.AND P0, PT, R3, RZ, PT ;  /* 0x000000ff0300720b */ /* 0x004fda0003f0c000 */
[----:B-1-3--:R-:W-:Y:S05]  /*3b10*/  @P0 BRA `(.L_x_99) ;  /* 0x0000000000dc0947 */ /* 0x00afea0003800000 */
[----:B------:R-:W2:Y:S02]  /*3b20*/  LDG.E R3, desc[UR10][R12.64+0x24] ;  /* 0x0000240a0c037981 */ /* 0x000ea4000c1e1900 */
[----:B--2---:R-:W-:-:S04]  /*3b30*/  SHF.L.U32 R3, R3, 0x2, RZ ;  /* 0x0000000203037819 */ /* 0x004fc800000006ff */
        /* <DEDUP_REMOVED lines=52> */
[----:B-1----:R-:W-:-:S07]  /*3e80*/  IMAD.MOV.U32 R3, RZ, RZ, R4 ;  /* 0x000000ffff037224 */ /* 0x002fce00078e0004 */
.L_x_99:
[C---:B------:R-:W-:Y:S01]  /*3e90*/  FADD R3, R16.reuse, -R3 ;  /* 0x8000000310037221 */ /* 0x040fe20000000000 */
[----:B------:R-:W-:Y:S01]  /*3ea0*/  FFMA R15, -R16, R14, 1 ;  /* 0x3f800000100f7423 */ /* 0x000fe2000000010e */
[----:B------:R-:W-:Y:S02]  /*3eb0*/  BSSY.RECONVERGENT B3, `(.L_x_100) ;  /* 0x000000c000037945 */ /* 0x000fe40003800200 */
[----:B------:R-:W-:Y:S01]  /*3ec0*/  FADD R3, R3, R3 ;  /* 0x0000000303037221 */ /* 0x000fe20000000000 */
[----:B------:R-:W-:-:S03]  /*3ed0*/  FFMA R14, R14, R15, R14 ;  /* 0x0000000f0e0e7223 */ /* 0x000fc6000000000e */
[----:B------:R-:W1:Y:S01]  /*3ee0*/  FCHK P0, R3, R16 ;  /* 0x0000001003007302 */ /* 0x000e620000000000 */
[----:B------:R-:W-:-:S04]  /*3ef0*/  FFMA R15, R3, R14, RZ ;  /* 0x0000000e030f7223 */ /* 0x000fc800000000ff */
[----:B------:R-:W-:-:S04]  /*3f00*/  FFMA R4, -R16, R15, R3 ;  /* 0x0000000f10047223 */ /* 0x000fc80000000103 */
[----:B------:R-:W-:Y:S01]  /*3f10*/  FFMA R4, R14, R4, R15 ;  /* 0x000000040e047223 */ /* 0x000fe2000000000f */
[----:B-1----:R-:W-:Y:S06]  /*3f20*/  @!P0 BRA `(.L_x_101) ;  /* 0x0000000000108947 */ /* 0x002fec0003800000 */
[----:B------:R-:W-:Y:S02]  /*3f30*/  MOV R4, R16 ;  /* 0x0000001000047202 */ /* 0x000fe40000000f00 */
[----:B------:R-:W-:-:S07]  /*3f40*/  MOV R28, 0x3f60 ;  /* 0x00003f60001c7802 */ /* 0x000fce0000000f00 */
[----:B0-----:R-:W-:Y:S05]  /*3f50*/  CALL.REL.NOINC `($__internal_3_$__cuda_sm3x_div_rn_noftz_f32_slowpath) ;  /* 0x0000007400687944 */ /* 0x001fea0003c00000 */
[----:B------:R-:W-:-:S07]  /*3f60*/  IMAD.MOV.U32 R4, RZ, RZ, R3 ;  /* 0x000000ffff047224 */ /* 0x000fce00078e0003 */
.L_x_101:
[----:B------:R-:W-:Y:S05]  /*3f70*/  BSYNC.RECONVERGENT B3 ;  /* 0x0000000000037941 */ /* 0x000fea0003800200 */
.L_x_100:
[----:B------:R-:W2:Y:S02]  /*3f80*/  LDG.E R3, desc[UR10][R12.64+0x8] ;  /* 0x0000080a0c037981 */ /* 0x000ea4000c1e1900 */
[----:B--2---:R-:W-:-:S04]  /*3f90*/  FMUL R3, R3, R4 ;  /* 0x0000000403037220 */ /* 0x004fc80000400000 */
[-C--:B------:R-:W-:Y:S01]  /*3fa0*/  FFMA R10, R5, R3.reuse, R10 ;  /* 0x00000003050a7223 */ /* 0x080fe2000000000a */
[-C--:B------:R-:W-:Y:S01]  /*3fb0*/  FFMA R11, R2, R3.reuse, R11 ;  /* 0x00000003020b7223 */ /* 0x080fe2000000000b */
[----:B------:R-:W-:-:S07]  /*3fc0*/  FFMA R9, R0, R3, R9 ;  /* 0x0000000300097223 */ /* 0x000fce0000000009 */
.L_x_95:
[----:B--2-4-:R-:W-:Y:S05]  /*3fd0*/  BSYNC.RECONVERGENT B2 ;  /* 0x0000000000027941 */ /* 0x014fea0003800200 */
.L_x_91:
        /* <DEDUP_REMOVED lines=11> */
.L_x_104:
[----:B------:R1:W5:Y:S02]  /*4090*/  LDG.E R3, desc[UR10][R12.64+0x30] ;  /* 0x0000300a0c037981 */ /* 0x000364000c1e1900 */
.L_x_105:
[----:B------:R-:W-:Y:S05]  /*40a0*/  BSYNC.RELIABLE B0 ;  /* 0x0000000000007941 */ /* 0x000fea0003800100 */
.L_x_103:
[----:B------:R-:W2:Y:S02]  /*40b0*/  LDC.64 R14, c[0x0][0x380] ;  /* 0x0000e000ff0e7b82 */ /* 0x000ea40000000a00 */
[----:B--2--5:R-:W-:-:S05]  /*40c0*/  IMAD.WIDE R14, R3, 0x6c, R14 ;  /* 0x0000006c030e7825 */ /* 0x024fca00078e020e */
        /* <DEDUP_REMOVED lines=10> */
[----:B------:R2:W3:Y:S01]  /*4170*/  MUFU.RSQ R27, R4 ;  /* 0x00000004001b7308 */ /* 0x0004e20000001400 */
[----:B------:R-:W-:-:S04]  /*4180*/  IADD3 R3, PT, PT, R4, -0xd000000, RZ ;  /* 0xf300000004037810 */ /* 0x000fc80007ffe0ff */
[----:B------:R-:W-:-:S13]  /*4190*/  ISETP.GT.U32.AND P0, PT, R3, 0x727fffff, PT ;  /* 0x727fffff0300780c */ /* 0x000fda0003f04070 */
[----:B--23--:R-:W-:Y:S05]  /*41a0*/  @!P0 BRA `(.L_x_108) ;  /* 0x0000000000108947 */ /* 0x00cfea0003800000 */
[----:B------:R-:W-:Y:S01]  /*41b0*/  IMAD.MOV.U32 R3, RZ, RZ, R4 ;  /* 0x000000ffff037224 */ /* 0x000fe200078e0004 */
[----:B------:R-:W-:-:S07]  /*41c0*/  MOV R4, 0x41e0 ;  /* 0x000041e000047802 */ /* 0x000fce0000000f00 */
[----:B01----:R-:W-:Y:S05]  /*41d0*/  CALL.REL.NOINC `($__internal_2_$__cuda_sm20_sqrt_rn_f32_slowpath) ;  /* 0x0000007000707944 */ /* 0x003fea0003c00000 */
[----:B------:R-:W-:Y:S05]  /*41e0*/  BRA `(.L_x_109) ;  /* 0x0000000000107947 */ /* 0x000fea0003800000 */
.L_x_108:
[----:B------:R-:W-:Y:S01]  /*41f0*/  FMUL.FTZ R33, R4, R27 ;  /* 0x0000001b04217220 */ /* 0x000fe20000410000 */
[----:B------:R-:W-:-:S03]  /*4200*/  FMUL.FTZ R3, R27, 0.5 ;  /* 0x3f0000001b037820 */ /* 0x000fc60000410000 */
[----:B------:R-:W-:-:S04]  /*4210*/  FFMA R4, -R33, R33, R4 ;  /* 0x0000002121047223 */ /* 0x000fc80000000104 */
[----:B------:R-:W-:-:S07]  /*4220*/  FFMA R33, R4, R3, R33 ;  /* 0x0000000304217223 */ /* 0x000fce0000000021 */
.L_x_109:
[----:B------:R-:W-:Y:S05]  /*4230*/  BSYNC.RECONVERGENT B0 ;  /* 0x0000000000007941 */ /* 0x000fea0003800200 */
.L_x_107:
[----:B------:R-:W2:Y:S01]  /*4240*/  LDG.E R3, desc[UR10][R12.64+0x38] ;  /* 0x0000380a0c037981 */ /* 0x000ea2000c1e1900 */
[----:B------:R-:W-:-:S04]  /*4250*/  FADD R16, R33, 0.0010000000474974513054 ;  /* 0x3a83126f21107421 */ /* 0x000fc80000000000 */
[----:B------:R3:W4:Y:S01]  /*4260*/  MUFU.RCP R14, R16 ;  /* 0x00000010000e7308 */ /* 0x0007220000001000 */
[----:B--2---:R-:W-:-:S13]  /*4270*/  FSETP.GTU.AND P0, PT, R3, RZ, PT ;  /* 0x000000ff0300720b */ /* 0x004fda0003f0c000 */
[----:B---34-:R-:W-:Y:S05]  /*4280*/  @P0 BRA `(.L_x_110) ;  /* 0x0000000000dc0947 */ /* 0x018fea0003800000 */
[----:B------:R-:W2:Y:S02]  /*4290*/  LDG.E R3, desc[UR10][R12.64+0x50] ;  /* 0x0000500a0c037981 */ /* 0x000ea4000c1e1900 */
[----:B--2---:R-:W-:-:S04]  /*42a0*/  SHF.L.U32 R3, R3, 0x2, RZ ;  /* 0x0000000203037819 */ /* 0x004fc800000006ff */
[----:B------:R-:W-:-:S13]  /*42b0*/  ISETP.EQ.AND P0, PT, R3, -0x18, PT ;  /* 0xffffffe80300780c */ /* 0x000fda0003f02270 */
[----:B------:R-:W2:Y:S01]  /*42c0*/  @P0 LDC R4, c[0x0][0x398] ;  /* 0x0000e600ff040b82 */ /* 0x000ea20000000800 */
[----:B------:R-:W-:-:S13]  /*42d0*/  ISETP.EQ.AND P0, PT, R3, -0x14, PT ;  /* 0xffffffec0300780c */ /* 0x000fda0003f02270 */
[----:B--2---:R-:W2:Y:S01]  /*42e0*/  @P0 LDC R4, c[0x0][0x39c] ;  /* 0x0000e700ff040b82 */ /* 0x004ea20000000800 */
        /* <DEDUP_REMOVED lines=8> */
[----:B------:R-:W-:-:S13]  /*4370*/  ISETP.EQ.AND P0, PT, R3, RZ, PT ;  /* 0x000000ff0300720c */ /* 0x000fda0003f02270 */
[----:B--2---:R-:W2:Y:S01]  /*4380*/  @P0 LDC R4, c[0x0][0x3b0] ;  /* 0x0000ec00ff040b82 */ /* 0x004ea20000000800 */
[----:B------:R-:W-:-:S13]  /*4390*/  ISETP.EQ.AND P0, PT, R3, 0x4, PT ;  /* 0x000000040300780c */ /* 0x000fda0003f02270 */
        /* <DEDUP_REMOVED lines=36> */
[----:B--2---:R-:W2:Y:S02]  /*45e0*/  @P0 LDC R4, c[0x0][0x3fc] ;  /* 0x0000ff00ff040b82 */ /* 0x004ea40000000800 */
[----:B--2---:R-:W-:-:S07]  /*45f0*/  IMAD.MOV.U32 R3, RZ, RZ, R4 ;  /* 0x000000ffff037224 */ /* 0x004fce00078e0004 */
.L_x_110:
[C---:B------:R-:W-:Y:S01]  /*4600*/  FADD R3, R16.reuse, -R3 ;  /* 0x8000000310037221 */ /* 0x040fe20000000000 */
[----:B------:R-:W-:Y:S01]  /*4610*/  FFMA R15, -R16, R14, 1 ;  /* 0x3f800000100f7423 */ /* 0x000fe2000000010e */
[----:B------:R-:W-:Y:S02]  /*4620*/  BSSY.RECONVERGENT B3, `(.L_x_111) ;  /* 0x000000c000037945 */ /* 0x000fe40003800200 */
[----:B------:R-:W-:Y:S01]  /*4630*/  FADD R3, R3, R3 ;  /* 0x0000000303037221 */ /* 0x000fe20000000000 */
[----:B------:R-:W-:-:S03]  /*4640*/  FFMA R14, R14, R15, R14 ;  /* 0x0000000f0e0e7223 */ /* 0x000fc6000000000e */
[----:B------:R-:W2:Y:S01]  /*4650*/  FCHK P0, R3, R16 ;  /* 0x0000001003007302 */ /* 0x000ea20000000000 */
[----:B------:R-:W-:-:S04]  /*4660*/  FFMA R15, R3, R14, RZ ;  /* 0x0000000e030f7223 */ /* 0x000fc800000000ff */
[----:B------:R-:W-:-:S04]  /*4670*/  FFMA R4, -R16, R15, R3 ;  /* 0x0000000f10047223 */ /* 0x000fc80000000103 */
[----:B------:R-:W-:Y:S01]  /*4680*/  FFMA R4, R14, R4, R15 ;  /* 0x000000040e047223 */ /* 0x000fe2000000000f */
[----:B--2---:R-:W-:Y:S06]  /*4690*/  @!P0 BRA `(.L_x_112) ;  /* 0x0000000000108947 */ /* 0x004fec0003800000 */
[----:B------:R-:W-:Y:S02]  /*46a0*/  MOV R4, R16 ;  /* 0x0000001000047202 */ /* 0x000fe40000000f00 */
[----:B------:R-:W-:-:S07]  /*46b0*/  MOV R28, 0x46d0 ;  /* 0x000046d0001c7802 */ /* 0x000fce0000000f00 */
[----:B01----:R-:W-:Y:S05]  /*46c0*/  CALL.REL.NOINC `($__internal_3_$__cuda_sm3x_div_rn_noftz_f32_slowpath) ;  /* 0x0000006c008c7944 */ /* 0x003fea0003c00000 */
[----:B------:R-:W-:-:S07]  /*46d0*/  IMAD.MOV.U32 R4, RZ, RZ, R3 ;  /* 0x000000ffff047224 */ /* 0x000fce00078e0003 */
.L_x_112:
[----:B------:R-:W-:Y:S05]  /*46e0*/  BSYNC.RECONVERGENT B3 ;  /* 0x0000000000037941 */ /* 0x000fea0003800200 */
.L_x_111:
[----:B------:R-:W2:Y:S02]  /*46f0*/  LDG.E R3, desc[UR10][R12.64+0x34] ;  /* 0x0000340a0c037981 */ /* 0x000ea4000c1e1900 */
[----:B--2---:R-:W-:-:S04]  /*4700*/  FMUL R3, R3, R4 ;  /* 0x0000000403037220 */ /* 0x004fc80000400000 */
[-C--:B------:R-:W-:Y:S01]  /*4710*/  FFMA R10, R5, R3.reuse, R10 ;  /* 0x00000003050a7223 */ /* 0x080fe2000000000a */
[-C--:B------:R-:W-:Y:S01]  /*4720*/  FFMA R11, R2, R3.reuse, R11 ;  /* 0x00000003020b7223 */ /* 0x080fe2000000000b */
[----:B------:R-:W-:-:S07]  /*4730*/  FFMA R9, R0, R3, R9 ;  /* 0x0000000300097223 */ /* 0x000fce0000000009 */
.L_x_106:
[----:B------:R-:W-:Y:S05]  /*4740*/  BSYNC.RECONVERGENT B2 ;  /* 0x0000000000027941 */ /* 0x000fea0003800200 */
.L_x_102:
        /* <DEDUP_REMOVED lines=11> */
.L_x_115:
[----:B------:R2:W5:Y:S02]  /*4800*/  LDG.E R3, desc[UR10][R12.64+0x5c] ;  /* 0x00005c0a0c037981 */ /* 0x000564000c1e1900 */
.L_x_116:
[----:B------:R-:W-:Y:S05]  /*4810*/  BSYNC.RELIABLE B0 ;  /* 0x0000000000007941 */ /* 0x000fea0003800100 */
.L_x_114:
[----:B------:R-:W4:Y:S02]  /*4820*/  LDC.64 R14, c[0x0][0x380] ;  /* 0x0000e000ff0e7b82 */ /* 0x000f240000000a00 */
[----:B----45:R-:W-:-:S05]  /*4830*/  IMAD.WIDE R14, R3, 0x6c, R14 ;  /* 0x0000006c030e7825 */ /* 0x030fca00078e020e */
[----:B------:R-:W4:Y:S04]  /*4840*/  LDG.E R2, desc[UR10][R14.64+0x4] ;  /* 0x0000040a0e027981 */ /* 0x000f28000c1e1900 */
[----:B------:R-:W3:Y:S04]  /*4850*/  LDG.E R0, desc[UR10][R14.64] ;  /* 0x0000000a0e007981 */ /* 0x000ee8000c1e1900 */
[----:B------:R-:W2:Y:S01]  /*4860*/  LDG.E R3, desc[UR10][R14.64+0x8] ;  /* 0x0000080a0e037981 */ /* 0x000ea2000c1e1900 */
[----:B------:R-:W-:Y:S01]  /*4870*/  BSSY.RECONVERGENT B0, `(.L_x_118) ;  /* 0x0000013000007945 */ /* 0x000fe20003800200 */
[----:B----4-:R-:W-:Y:S01]  /*4880*/  FADD R2, -R2, R23 ;  /* 0x0000001702027221 */ /* 0x010fe20000000100 */
[----:B---3--:R-:W-:-:S03]  /*4890*/  FADD R5, -R0, R25 ;  /* 0x0000001900057221 */ /* 0x008fc60000000100 */
[----:B------:R-:W-:Y:S01]  /*48a0*/  FMUL R4, R2, R2 ;  /* 0x0000000202047220 */ /* 0x000fe20000400000 */
[----:B--2---:R-:W-:-:S03]  /*48b0*/  FADD R0, -R3, R24 ;  /* 0x0000001803007221 */ /* 0x004fc60000000100 */
        /* <DEDUP_REMOVED lines=10> */
.L_x_119:
[----:B------:R-:W-:Y:S01]  /*4960*/  FMUL.FTZ R33, R4, R27 ;  /* 0x0000001b04217220 */ /* 0x000fe20000410000 */
[----:B------:R-:W-:-:S03]  /*4970*/  FMUL.FTZ R3, R27, 0.5 ;  /* 0x3f0000001b037820 */ /* 0x000fc60000410000 */
[----:B------:R-:W-:-:S04]  /*4980*/  FFMA R4, -R33, R33, R4 ;  /* 0x0000002121047223 */ /* 0x000fc80000000104 */
[----:B------:R-:W-:-:S07]  /*4990*/  FFMA R33, R4, R3, R33 ;  /* 0x0000000304217223 */ /* 0x000fce0000000021 */
.L_x_120:
[----:B------:R-:W-:Y:S05]  /*49a0*/  BSYNC.RECONVERGENT B0 ;  /* 0x0000000000007941 */ /* 0x000fea0003800200 */
.L_x_118:
        /* <DEDUP_REMOVED lines=60> */
.L_x_121:
        /* <DEDUP_REMOVED lines=14> */
.L_x_123:
[----:B------:R-:W-:Y:S05]  /*4e50*/  BSYNC.RECONVERGENT B3 ;  /* 0x0000000000037941 */ /* 0x000fea0003800200 */
.L_x_122:
[----:B------:R-:W2:Y:S02]  /*4e60*/  LDG.E R3, desc[UR10][R12.64+0x60] ;  /* 0x0000600a0c037981 */ /* 0x000ea4000c1e1900 */
[----:B--2---:R-:W-:-:S04]  /*4e70*/  FMUL R3, R3, R4 ;  /* 0x0000000403037220 */ /* 0x004fc80000400000 */
[-C--:B------:R-:W-:Y:S01]  /*4e80*/  FFMA R10, R5, R3.reuse, R10 ;  /* 0x00000003050a7223 */ /* 0x080fe2000000000a */
[-C--:B------:R-:W-:Y:S01]  /*4e90*/  FFMA R11, R2, R3.reuse, R11 ;  /* 0x00000003020b7223 */ /* 0x080fe2000000000b */
[----:B------:R-:W-:-:S07]  /*4ea0*/  FFMA R9, R0, R3, R9 ;  /* 0x0000000300097223 */ /* 0x000fce0000000009 */
.L_x_117:
[----:B------:R-:W-:Y:S05]  /*4eb0*/  BSYNC.RECONVERGENT B2 ;  /* 0x0000000000027941 */ /* 0x000fea0003800200 */
.L_x_113:
        /* <DEDUP_REMOVED lines=11> */
.L_x_126:
[----:B------:R2:W5:Y:S02]  /*4f70*/  LDG.E R3, desc[UR10][R12.64+0x88] ;  /* 0x0000880a0c037981 */ /* 0x000564000c1e1900 */
.L_x_127:
[----:B------:R-:W-:Y:S05]  /*4f80*/  BSYNC.RELIABLE B0 ;  /* 0x0000000000007941 */ /* 0x000fea0003800100 */
.L_x_125:
        /* <DEDUP_REMOVED lines=20> */
.L_x_130:
[----:B------:R-:W-:Y:S01]  /*50d0*/  FMUL.FTZ R33, R4, R27 ;  /* 0x0000001b04217220 */ /* 0x000fe20000410000 */
[----:B------:R-:W-:-:S03]  /*50e0*/  FMUL.FTZ R3, R27, 0.5 ;  /* 0x3f0000001b037820 */ /* 0x000fc60000410000 */
[----:B------:R-:W-:-:S04]  /*50f0*/  FFMA R4, -R33, R33, R4 ;  /* 0x0000002121047223 */ /* 0x000fc80000000104 */
[----:B------:R-:W-:-:S07]  /*5100*/  FFMA R33, R4, R3, R33 ;  /* 0x0000000304217223 */ /* 0x000fce0000000021 */
.L_x_131:
[----:B------:R-:W-:Y:S05]  /*5110*/  BSYNC.RECONVERGENT B0 ;  /* 0x0000000000007941 */ /* 0x000fea0003800200 */
.L_x_129:
        /* <DEDUP_REMOVED lines=60> */
.L_x_132:
        /* <DEDUP_REMOVED lines=14> */
.L_x_134:
[----:B------:R-:W-:Y:S05]  /*55c0*/  BSYNC.RECONVERGENT B3 ;  /* 0x0000000000037941 */ /* 0x000fea0003800200 */
.L_x_133:
[----:B01----:R-:W2:Y:S02]  /*55d0*/  LDG.E R13, desc[UR10][R12.64+0x8c] ;  /* 0x00008c0a0c0d7981 */ /* 0x003ea4000c1e1900 */
[----:B--2---:R-:W-:-:S04]  /*55e0*/  FMUL R4, R13, R4 ;  /* 0x000000040d047220 */ /* 0x004fc80000400000 */
[-C--:B------:R-:W-:Y:S01]  /*55f0*/  FFMA R10, R5, R4.reuse, R10 ;  /* 0x00000004050a7223 */ /* 0x080fe2000000000a */
[-C--:B------:R-:W-:Y:S01]  /*5600*/  FFMA R11, R2, R4.reuse, R11 ;  /* 0x00000004020b7223 */ /* 0x080fe2000000000b */
[----:B------:R-:W-:-:S07]  /*5610*/  FFMA R9, R0, R4, R9 ;  /* 0x0000000400097223 */ /* 0x000fce0000000009 */
.L_x_128:
[----:B------:R-:W-:Y:S05]  /*5620*/  BSYNC.RECONVERGENT B2 ;  /* 0x0000000000027941 */ /* 0x000fea0003800200 */
.L_x_124:
[----:B------:R-:W-:Y:S05]  /*5630*/  WARPSYNC.ALL ;  /* 0x0000000000007948 */ /* 0x000fea0003800000 */
[----:B------:R-:W-:Y:S05]  /*5640*/  @P1 BRA `(.L_x_135) ;  /* 0xffffffe0007c1947 */ /* 0x000fea000383ffff */
[----:B------:R-:W-:-:S07]  /*5650*/  MOV R3, UR5 ;  /* 0x0000000500037c02 */ /* 0x000fce0008000f00 */
.L_x_90:
[----:B------:R-:W-:-:S09]  /*5660*/  UISETP.NE.AND UP0, UPT, UR8, URZ, UPT ;  /* 0x000000ff0800728c */ /* 0x000fd2000bf05270 */
[----:B------:R-:W-:Y:S05]  /*5670*/  BRA.U !UP0, `(.L_x_89) ;  /* 0x0000001508a87547 */ /* 0x000fea000b800000 */
[----:B01----:R-:W0:Y:S02]  /*5680*/  LDC.64 R12, c[0x0][0x388] ;  /* 0x0000e200ff0c7b82 */ /* 0x003e240000000a00 */
[----:B0-----:R-:W-:-:S05]  /*5690*/  IMAD.WIDE.U32 R12, R3, 0x2c, R12 ;  /* 0x0000002c030c7825 */ /* 0x001fca00078e000c */
        /* <DEDUP_REMOVED lines=10> */
.L_x_138:
[----:B------:R0:W5:Y:S02]  /*5740*/  LDG.E R3, desc[UR10][R12.64+0x4] ;  /* 0x0000040a0c037981 */ /* 0x000164000c1e1900 */
.L_x_139:
[----:B--2-4-:R-:W-:Y:S05]  /*5750*/  BSYNC.RELIABLE B0 ;  /* 0x0000000000007941 */ /* 0x014fea0003800100 */
.L_x_137:
        /* <DEDUP_REMOVED lines=19> */
[----:B------:R-:W-:Y:S05]  /*5890*/  BRA `(.L_x_143) ;  /* 0x0000000000107947 */ /* 0x000fea0003800000 */
.L_x_142:
[----:B------:R-:W-:Y:S01]  /*58a0*/  FMUL.FTZ R33, R4, R27 ;  /* 0x0000001b04217220 */ /* 0x000fe20000410000 */
[----:B------:R-:W-:-:S03]  /*58b0*/  FMUL.FTZ R3, R27, 0.5 ;  /* 0x3f0000001b037820 */ /* 0x000fc60000410000 */
[----:B------:R-:W-:-:S04]  /*58c0*/  FFMA R4, -R33, R33, R4 ;  /* 0x0000002121047223 */ /* 0x000fc80000000104 */
[----:B------:R-:W-:-:S07]  /*58d0*/  FFMA R33, R4, R3, R33 ;  /* 0x0000000304217223 */ /* 0x000fce0000000021 */
.L_x_143:
[----:B------:R-:W-:Y:S05]  /*58e0*/  BSYNC.RECONVERGENT B0 ;  /* 0x0000000000007941 */ /* 0x000fea0003800200 */
.L_x_141:
[----:B------:R-:W2:Y:S01]  /*58f0*/  LDG.E R3, desc[UR10][R12.64+0xc] ;  /* 0x00000c0a0c037981 */ /* 0x000ea2000c1e1900 */
[----:B------:R-:W-:-:S04]  /*5900*/  FADD R14, R33, 0.0010000000474974513054 ;  /* 0x3a83126f210e7421 */ /* 0x000fc80000000000 */
[----:B------:R1:W3:Y:S01]  /*5910*/  MUFU.RCP R8, R14 ;  /* 0x0000000e00087308 */ /* 0x0002e20000001000 */
[----:B--2---:R-:W-:-:S13]  /*5920*/  FSETP.GTU.AND P0, PT, R3, RZ, PT ;  /* 0x000000ff0300720b */ /* 0x004fda0003f0c000 */
[----:B-1-3--:R-:W-:Y:S05]  /*5930*/  @P0 BRA `(.L_x_144) ;  /* 0x0000000000dc0947 */ /* 0x00afea0003800000 */
[----:B------:R-:W2:Y:S02]  /*5940*/  LDG.E R3, desc[UR10][R12.64+0x24] ;  /* 0x0000240a0c037981 */ /* 0x000ea4000c1e1900 */
        /* <DEDUP_REMOVED lines=53> */
[----:B-1----:R-:W-:-:S07]  /*5ca0*/  MOV R3, R4 ;  /* 0x0000000400037202 */ /* 0x002fce0000000f00 */
.L_x_144:
        /* <DEDUP_REMOVED lines=14> */
.L_x_146:
[----:B------:R-:W-:Y:S05]  /*5d90*/  BSYNC.RECONVERGENT B3 ;  /* 0x0000000000037941 */ /* 0x000fea0003800200 */
.L_x_145:
[----:B------:R-:W2:Y:S02]  /*5da0*/  LDG.E R3, desc[UR10][R12.64+0x8] ;  /* 0x0000080a0c037981 */ /* 0x000ea4000c1e1900 */
[----:B--2---:R-:W-:-:S04]  /*5db0*/  FMUL R3, R3, R4 ;  /* 0x0000000403037220 */ /* 0x004fc80000400000 */
[-C--:B------:R-:W-:Y:S01]  /*5dc0*/  FFMA R10, R5, R3.reuse, R10 ;  /* 0x00000003050a7223 */ /* 0x080fe2000000000a */
[-C--:B------:R-:W-:Y:S01]  /*5dd0*/  FFMA R11, R2, R3.reuse, R11 ;  /* 0x00000003020b7223 */ /* 0x080fe2000000000b */
[----:B------:R-:W-:-:S07]  /*5de0*/  FFMA R9, R0, R3, R9 ;  /* 0x0000000300097223 */ /* 0x000fce0000000009 */
.L_x_140:
[----:B--2-4-:R-:W-:Y:S05]  /*5df0*/  BSYNC.RECONVERGENT B2 ;  /* 0x0000000000027941 */ /* 0x014fea0003800200 */
.L_x_136:
[----:B------:R-:W-:Y:S05]  /*5e00*/  WARPSYNC.ALL ;  /* 0x0000000000007948 */ /* 0x000fea0003800000 */
[----:B------:R-:W-:-:S09]  /*5e10*/  UISETP.NE.AND UP0, UPT, UR8, 0x1, UPT ;  /* 0x000000010800788c */ /* 0x000fd2000bf05270 */
[----:B------:R-:W-:Y:S05]  /*5e20*/  BRA.U !UP0, `(.L_x_89) ;  /* 0x0000000d08bc7547 */ /* 0x000fea000b800000 */
        /* <DEDUP_REMOVED lines=10> */
.L_x_149:
[----:B------:R1:W5:Y:S02]  /*5ed0*/  LDG.E R3, desc[UR10][R12.64+0x30] ;  /* 0x0000300a0c037981 */ /* 0x000364000c1e1900 */
.L_x_150:
[----:B------:R-:W-:Y:S05]  /*5ee0*/  BSYNC.RELIABLE B0 ;  /* 0x0000000000007941 */ /* 0x000fea0003800100 */
.L_x_148:
        /* <DEDUP_REMOVED lines=16> */
[----:B------:R-:W-:Y:S02]  /*5ff0*/  MOV R3, R4 ;  /* 0x0000000400037202 */ /* 0x000fe40000000f00 */
[----:B------:R-:W-:-:S07]  /*6000*/  MOV R4, 0x6020 ;  /* 0x0000602000047802 */ /* 0x000fce0000000f00 */
[----:B01----:R-:W-:Y:S05]  /*6010*/  CALL.REL.NOINC `($__internal_2_$__cuda_sm20_sqrt_rn_f32_slowpath) ;  /* 0x0000005000e07944 */ /* 0x003fea0003c00000 */
[----:B------:R-:W-:Y:S05]  /*6020*/  BRA `(.L_x_154) ;  /* 0x0000000000107947 */ /* 0x000fea0003800000 */
.L_x_153:
[----:B------:R-:W-:Y:S01]  /*6030*/  FMUL.FTZ R33, R4, R27 ;  /* 0x0000001b04217220 */ /* 0x000fe20000410000 */
[----:B------:R-:W-:-:S03]  /*6040*/  FMUL.FTZ R3, R27, 0.5 ;  /* 0x3f0000001b037820 */ /* 0x000fc60000410000 */
[----:B------:R-:W-:-:S04]  /*6050*/  FFMA R4, -R33, R33, R4 ;  /* 0x0000002121047223 */ /* 0x000fc80000000104 */
[----:B------:R-:W-:-:S07]  /*6060*/  FFMA R33, R4, R3, R33 ;  /* 0x0000000304217223 */ /* 0x000fce0000000021 */
.L_x_154:
[----:B------:R-:W-:Y:S05]  /*6070*/  BSYNC.RECONVERGENT B0 ;  /* 0x0000000000007941 */ /* 0x000fea0003800200 */
.L_x_152:
[----:B------:R-:W2:Y:S01]  /*6080*/  LDG.E R3, desc[UR10][R12.64+0x38] ;  /* 0x0000380a0c037981 */ /* 0x000ea2000c1e1900 */
[----:B------:R-:W-:-:S04]  /*6090*/  FADD R14, R33, 0.0010000000474974513054 ;  /* 0x3a83126f210e7421 */ /* 0x000fc80000000000 */
[----:B------:R3:W4:Y:S01]  /*60a0*/  MUFU.RCP R8, R14 ;  /* 0x0000000e00087308 */ /* 0x0007220000001000 */
[----:B--2---:R-:W-:-:S13]  /*60b0*/  FSETP.GTU.AND P0, PT, R3, RZ, PT ;  /* 0x000000ff0300720b */ /* 0x004fda0003f0c000 */
[----:B---34-:R-:W-:Y:S05]  /*60c0*/  @P0 BRA `(.L_x_155) ;  /* 0x0000000000dc0947 */ /* 0x018fea0003800000 */
[----:B------:R-:W2:Y:S02]  /*60d0*/  LDG.E R3, desc[UR10][R12.64+0x50] ;  /* 0x0000500a0c037981 */ /* 0x000ea4000c1e1900 */
[----:B--2---:R-:W-:-:S05]  /*60e0*/  IMAD.SHL.U32 R3, R3, 0x4, RZ ;  /* 0x0000000403037824 */ /* 0x004fca00078e00ff */
        /* <DEDUP_REMOVED lines=52> */
[----:B--2---:R-:W-:-:S07]  /*6430*/  MOV R3, R4 ;  /* 0x0000000400037202 */ /* 0x004fce0000000f00 */
.L_x_155:
        /* <DEDUP_REMOVED lines=14> */
.L_x_157:
[----:B------:R-:W-:Y:S05]  /*6520*/  BSYNC.RECONVERGENT B3 ;  /* 0x0000000000037941 */ /* 0x000fea0003800200 */
.L_x_156:
[----:B------:R-:W2:Y:S02]  /*6530*/  LDG.E R3, desc[UR10][R12.64+0x34] ;  /* 0x0000340a0c037981 */ /* 0x000ea4000c1e1900 */
[----:B--2---:R-:W-:-:S04]  /*6540*/  FMUL R3, R3, R4 ;  /* 0x0000000403037220 */ /* 0x004fc80000400000 */
[-C--:B------:R-:W-:Y:S01]  /*6550*/  FFMA R10, R5, R3.reuse, R10 ;  /* 0x00000003050a7223 */ /* 0x080fe2000000000a */
[-C--:B------:R-:W-:Y:S01]  /*6560*/  FFMA R11, R2, R3.reuse, R11 ;  /* 0x00000003020b7223 */ /* 0x080fe2000000000b */
[----:B------:R-:W-:-:S07]  /*6570*/  FFMA R9, R0, R3, R9 ;  /* 0x0000000300097223 */ /* 0x000fce0000000009 */
.L_x_151:
[----:B------:R-:W-:Y:S05]  /*6580*/  BSYNC.RECONVERGENT B2 ;  /* 0x0000000000027941 */ /* 0x000fea0003800200 */
.L_x_147:
        /* <DEDUP_REMOVED lines=13> */
.L_x_159:
[----:B------:R2:W5:Y:S02]  /*6660*/  LDG.E R3, desc[UR10][R12.64+0x5c] ;  /* 0x00005c0a0c037981 */ /* 0x000564000c1e1900 */
.L_x_160:
[----:B------:R-:W-:Y:S05]  /*6670*/  BSYNC.RELIABLE B0 ;  /* 0x0000000000007941 */ /* 0x000fea0003800100 */
.L_x_158:
        /* <DEDUP_REMOVED lines=20> */
.L_x_163:
[----:B------:R-:W-:Y:S01]  /*67c0*/  FMUL.FTZ R33, R4, R27 ;  /* 0x0000001b04217220 */ /* 0x000fe20000410000 */
[----:B------:R-:W-:-:S03]  /*67d0*/  FMUL.FTZ R3, R27, 0.5 ;  /* 0x3f0000001b037820 */ /* 0x000fc60000410000 */
[----:B------:R-:W-:-:S04]  /*67e0*/  FFMA R4, -R33, R33, R4 ;  /* 0x0000002121047223 */ /* 0x000fc80000000104 */
[----:B------:R-:W-:-:S07]  /*67f0*/  FFMA R33, R4, R3, R33 ;  /* 0x0000000304217223 */ /* 0x000fce0000000021 */
.L_x_164:
[----:B------:R-:W-:Y:S05]  /*6800*/  BSYNC.RECONVERGENT B0 ;  /* 0x0000000000007941 */ /* 0x000fea0003800200 */
.L_x_162:
        /* <DEDUP_REMOVED lines=60> */
.L_x_165:
        /* <DEDUP_REMOVED lines=14> */
.L_x_167:
[----:B------:R-:W-:Y:S05]  /*6cb0*/  BSYNC.RECONVERGENT B3 ;  /* 0x0000000000037941 */ /* 0x000fea0003800200 */
.L_x_166:
[----:B01----:R-:W2:Y:S02]  /*6cc0*/  LDG.E R13, desc[UR10][R12.64+0x60] ;  /* 0x0000600a0c0d7981 */ /* 0x003ea4000c1e1900 */
[----:B--2---:R-:W-:-:S04]  /*6cd0*/  FMUL R4, R13, R4 ;  /* 0x000000040d047220 */ /* 0x004fc80000400000 */
[-C--:B------:R-:W-:Y:S01]  /*6ce0*/  FFMA R10, R5, R4.reuse, R10 ;  /* 0x00000004050a7223 */ /* 0x080fe2000000000a */
[-C--:B------:R-:W-:Y:S01]  /*6cf0*/  FFMA R11, R2, R4.reuse, R11 ;  /* 0x00000004020b7223 */ /* 0x080fe2000000000b */
[----:B------:R-:W-:-:S07]  /*6d00*/  FFMA R9, R0, R4, R9 ;  /* 0x0000000400097223 */ /* 0x000fce0000000009 */
.L_x_161:
[----:B------:R-:W-:Y:S05]  /*6d10*/  BSYNC.RECONVERGENT B2 ;  /* 0x0000000000027941 */ /* 0x000fea0003800200 */
.L_x_89:
[----:B------:R-:W5:Y:S01]  /*6d20*/  LDCU UR6, c[0x0][0x3c4] ;  /* 0x00007880ff0677ac */ /* 0x000f620008000800 */
[----:B------:R-:W0:Y:S01]  /*6d30*/  LDCU UR7, c[0x0][0x3c8] ;  /* 0x00007900ff0777ac */ /* 0x000e220008000800 */
[----:B------:R-:W-:-:S04]  /*6d40*/  UIADD3 UR4, UPT, UPT, UR4, 0x1, URZ ;  /* 0x0000000104047890 */ /* 0x000fc8000fffe0ff */
[----:B------:R-:W-:Y:S01]  /*6d50*/  UISETP.NE.AND UP0, UPT, UR4, 0x5, UPT ;  /* 0x000000050400788c */ /* 0x000fe2000bf05270 */
[----:B-----5:R-:W-:Y:S01]  /*6d60*/  FMUL R10, R10, UR6 ;  /* 0x000000060a0a7c20 */ /* 0x020fe20008400000 */
[----:B------:R-:W-:Y:S01]  /*6d70*/  FMUL R11, R11, UR6 ;  /* 0x000000060b0b7c20 */ /* 0x000fe20008400000 */
[----:B------:R-:W-:Y:S02]  /*6d80*/  FMUL R0, R9, UR6 ;  /* 0x0000000609007c20 */ /* 0x000fe40008400000 */
[----:B0-----:R-:W-:Y:S01]  /*6d90*/  FFMA R19, -R10, UR7, R19 ;  /* 0x000000070a137c23 */ /* 0x001fe20008000113 */
[----:B------:R-:W-:Y:S01]  /*6da0*/  FFMA R20, -R11, UR7, R20 ;  /* 0x000000070b147c23 */ /* 0x000fe20008000114 */
[----:B------:R-:W-:Y:S02]  /*6db0*/  FFMA R17, -R0, UR7, R17 ;  /* 0x0000000700117c23 */ /* 0x000fe40008000111 */
[----:B------:R-:W-:Y:S05]  /*6dc0*/  BRA.U UP0, `(.L_x_168) ;  /* 0xffffffc900707547 */ /* 0x000fea000b83ffff */
[----:B------:R-:W0:Y:S01]  /*6dd0*/  LDCU UR4, c[0x0][0x3f4] ;  /* 0x00007e80ff0477ac */ /* 0x000e220008000800 */
[----:B------:R-:W-:Y:S01]  /*6de0*/  HFMA2 R18, -RZ, RZ, 0, 0 ;  /* 0x00000000ff127431 */ /* 0x000fe200000001ff */
[----:B------:R-:W-:Y:S01]  /*6df0*/  MOV R15, RZ ;  /* 0x000000ff000f7202 */ /* 0x000fe20000000f00 */
[----:B------:R-:W-:Y:S01]  /*6e00*/  IMAD.MOV.U32 R16, RZ, RZ, RZ ;  /* 0x000000ffff107224 */ /* 0x000fe200078e00ff */
[----:B0-----:R-:W-:-:S09]  /*6e10*/  UISETP.GE.AND UP0, UPT, UR4, 0x1, UPT ;  /* 0x000000010400788c */ /* 0x001fd2000bf06270 */
[----:B------:R-:W-:Y:S05]  /*6e20*/  BRA.U !UP0, `(.L_x_169) ;  /* 0x0000002508487547 */ /* 0x000fea000b800000 */
[----:B------:R-:W-:Y:S02]  /*6e30*/  MOV R16, RZ ;  /* 0x000000ff00107202 */ /* 0x000fe40000000f00 */
[----:B------:R-:W-:Y:S02]  /*6e40*/  CS2R R14, SRZ ;  /* 0x00000000000e7805 */ /* 0x000fe4000001ff00 */
[----:B------:R-:W-:-:S07]  /*6e50*/  MOV R18, RZ ;  /* 0x000000ff00127202 */ /* 0x000fce0000000f00 */
.L_x_224:
[----:B------:R-:W0:Y:S01]  /*6e60*/  LDC.64 R8, c[0x0][0x390] ;  /* 0x0000e400ff087b82 */ /* 0x000e220000000a00 */
[----:B------:R-:W5:Y:S01]  /*6e70*/  LDCU UR4, c[0x0][0x3f4] ;  /* 0x00007e80ff0477ac */ /* 0x000f620008000800 */
[----:B0-----:R-:W-:-:S05]  /*6e80*/  IMAD.WIDE.U32 R8, R14, 0x50, R8 ;  /* 0x000000500e087825 */ /* 0x001fca00078e0008 */
[----:B------:R-:W2:Y:S01]  /*6e90*/  LDG.E R3, desc[UR10][R8.64+0x4c] ;  /* 0x00004c0a08037981 */ /* 0x000ea2000c1e1900 */
[----:B------:R-:W-:Y:S01]  /*6ea0*/  VIADD R14, R14, 0x1 ;  /* 0x000000010e0e7836 */ /* 0x000fe20000000000 */
[----:B------:R-:W-:Y:S04]  /*6eb0*/  BSSY.RECONVERGENT B2, `(.L_x_170) ;  /* 0x0000247000027945 */ /* 0x000fe80003800200 */
[----:B-----5:R-:W-:Y:S02]  /*6ec0*/  ISETP.NE.AND P6, PT, R14, UR4, PT ;  /* 0x000000040e007c0c */ /* 0x020fe4000bfc5270 */
[----:B--2---:R-:W-:-:S04]  /*6ed0*/  SHF.R.U32.HI R3, RZ, R22, R3 ;  /* 0x00000016ff037219 */ /* 0x004fc80000011603 */
[----:B------:R-:W-:-:S04]  /*6ee0*/  LOP3.LUT R3, R3, 0x1, RZ, 0xc0, !PT ;  /* 0x0000000103037812 */ /* 0x000fc800078ec0ff */
[----:B------:R-:W-:-:S13]  /*6ef0*/  ISETP.NE.U32.AND P0, PT, R3, 0x1, PT ;  /* 0x000000010300780c */ /* 0x000fda0003f05070 */
[----:B------:R-:W-:Y:S05]  /*6f00*/  @P0 BRA `(.L_x_171) ;  /* 0x0000002400040947 */ /* 0x000fea0003800000 */
[----:B------:R-:W2:Y:S02]  /*6f10*/  LDG.E R32, desc[UR10][R8.64+0x4] ;  /* 0x0000040a08207981 */ /* 0x000ea4000c1e1900 */
[----:B--2---:R-:W-:-:S13]  /*6f20*/  ISETP.GE.AND P0, PT, R32, 0x1, PT ;  /* 0x000000012000780c */ /* 0x004fda0003f06270 */
[----:B------:R-:W-:Y:S05]  /*6f30*/  @!P0 BRA `(.L_x_171) ;  /* 0x0000002000f88947 */ /* 0x000fea0003800000 */
[----:B------:R-:W2:Y:S01]  /*6f40*/  LDG.E R3, desc[UR10][R8.64+0x8] ;  /* 0x0000080a08037981 */ /* 0x000ea2000c1e1900 */
[----:B------:R-:W-:Y:S01]  /*6f50*/  BSSY.RELIABLE B0, `(.L_x_172) ;  /* 0x0000013000007945 */ /* 0x000fe20003800100 */
[----:B------:R-:W-:Y:S01]  /*6f60*/  HFMA2 R5, -RZ, RZ, 0, 0 ;  /* 0x00000000ff057431 */ /* 0x000fe200000001ff */
[----:B-1----:R-:W-:Y:S02]  /*6f70*/  CS2R R12, SRZ ;  /* 0x00000000000c7805 */ /* 0x002fe4000001ff00 */
[----:B--2---:R-:W-:-:S13]  /*6f80*/  ISETP.NE.AND P0, PT, R3, R26, PT ;  /* 0x0000001a0300720c */ /* 0x004fda0003f05270 */
[----:B------:R-:W-:Y:S05]  /*6f90*/  @!P0 BRA `(.L_x_173) ;  /* 0x0000000000388947 */ /* 0x000fea0003800000 */
[----:B------:R-:W-:Y:S01]  /*6fa0*/  BSSY.RELIABLE B1, `(.L_x_174) ;  /* 0x000000b000017945 */ /* 0x000fe20003800100 */
[----:B------:R-:W-:-:S07]  /*6fb0*/  MOV R5, RZ ;  /* 0x000000ff00057202 */ /* 0x000fce0000000f00 */
.L_x_175:
[----:B------:R-:W-:-:S05]  /*6fc0*/  VIADD R5, R5, 0x1 ;  /* 0x0000000105057836 */ /* 0x000fca0000000000 */
[----:B------:R-:W-:-:S13]  /*6fd0*/  ISETP.GE.AND P0, PT, R5, R32, PT ;  /* 0x000000200500720c */ /* 0x000fda0003f06270 */
[----:B------:R-:W-:Y:S05]  /*6fe0*/  @P0 BREAK.RELIABLE B1 ;  /* 0x0000000000010942 */ /* 0x000fea0003800100 */
[----:B------:R-:W-:Y:S05]  /*6ff0*/  @P0 BREAK.RELIABLE B0 ;  /* 0x0000000000000942 */ /* 0x000fea0003800100 */
[----:B------:R-:W-:Y:S05]  /*7000*/  @P0 BRA `(.L_x_171) ;  /* 0x0000002000c40947 */ /* 0x000fea0003800000 */
[----:B------:R-:W-:-:S06]  /*7010*/  IMAD.WIDE.U32 R2, R5, 0x4, R8 ;  /* 0x0000000405027825 */ /* 0x000fcc00078e0008 */
[----:B------:R-:W2:Y:S02]  /*7020*/  LDG.E R3, desc[UR10][R2.64+0x8] ;  /* 0x0000080a02037981 */ /* 0x000ea4000c1e1900 */
[----:B--2---:R-:W-:-:S13]  /*7030*/  ISETP.NE.AND P0, PT, R3, R26, PT ;  /* 0x0000001a0300720c */ /* 0x004fda0003f05270 */
[----:B------:R-:W-:Y:S05]  /*7040*/  @P0 BRA `(.L_x_175) ;  /* 0xfffffffc00dc0947 */ /* 0x000fea000383ffff */
[----:B----4-:R-:W-:Y:S05]  /*7050*/  BSYNC.RELIABLE B1 ;  /* 0x0000000000017941 */ /* 0x010fea0003800100 */
.L_x_174:
[----:B------:R-:W-:Y:S02]  /*7060*/  CS2R R12, SRZ ;  /* 0x00000000000c7805 */ /* 0x000fe4000001ff00 */
[----:B------:R-:W-:-:S07]  /*7070*/  MOV R5, RZ ;  /* 0x000000ff00057202 */ /* 0x000fce0000000f00 */
.L_x_173:
[----:B----4-:R-:W-:Y:S05]  /*7080*/  BSYNC.RELIABLE B0 ;  /* 0x0000000000007941 */ /* 0x010fea0003800100 */
.L_x_172:
[----:B------:R-:W2:Y:S01]  /*7090*/  LDG.E R0, desc[UR10][R8.64] ;  /* 0x0000000a08007981 */ /* 0x000ea2000c1e1900 */
[----:B------:R-:W-:Y:S01]  /*70a0*/  BSSY.RECONVERGENT B3, `(.L_x_176) ;  /* 0x0000223000037945 */ /* 0x000fe20003800200 */
[----:B--2---:R-:W-:-:S13]  /*70b0*/  ISETP.NE.AND P0, PT, R0, RZ, PT ;  /* 0x000000ff0000720c */ /* 0x004fda0003f05270 */
[----:B------:R-:W-:Y:S05]  /*70c0*/  @P0 BRA `(.L_x_177) ;  /* 0x0000000000280947 */ /* 0x000fea0003800000 */
[----:B------:R-:W2:Y:S04]  /*70d0*/  LDG.E R0, desc[UR10][R8.64+0x28] ;  /* 0x0000280a08007981 */ /* 0x000ea8000c1e1900 */
[----:B------:R-:W4:Y:S04]  /*70e0*/  LDG.E R2, desc[UR10][R8.64+0x2c] ;  /* 0x00002c0a08027981 */ /* 0x000f28000c1e1900 */
[----:B------:R-:W5:Y:S01]  /*70f0*/  LDG.E R3, desc[UR10][R8.64+0x30] ;  /* 0x0000300a08037981 */ /* 0x000f62000c1e1900 */
[----:B--2---:R-:W-:Y:S01]  /*7100*/  FADD R0, R0, -R25 ;  /* 0x8000001900007221 */ /* 0x004fe20000000000 */
[----:B----4-:R-:W-:-:S03]  /*7110*/  FADD R2, R2, -R23 ;  /* 0x8000001702027221 */ /* 0x010fc60000000000 */
[----:B------:R-:W-:Y:S01]  /*7120*/  FMUL R13, R0, 10 ;  /* 0x41200000000d7820 */ /* 0x000fe20000400000 */
[----:B-----5:R-:W-:Y:S01]  /*7130*/  FADD R3, R3, -R24 ;  /* 0x8000001803037221 */ /* 0x020fe20000000000 */
[----:B------:R-:W-:-:S03]  /*7140*/  FMUL R12, R2, 10 ;  /* 0x41200000020c7820 */ /* 0x000fc60000400000 */
[----:B------:R-:W-:Y:S01]  /*7150*/  FMUL R5, R3, 10 ;  /* 0x4120000003057820 */ /* 0x000fe20000400000 */
[----:B------:R-:W-:Y:S06]  /*7160*/  BRA `(.L_x_178) ;  /* 0x0000002000587947 */ /* 0x000fec0003800000 */
.L_x_177:
[----:B------:R-:W-:-:S13]  /*7170*/  ISETP.NE.AND P0, PT, R0, 0x1, PT ;  /* 0x000000010000780c */ /* 0x000fda0003f05270 */
[----:B------:R-:W-:Y:S05]  /*7180*/  @!P0 BRA `(.L_x_179) ;  /* 0x0000000c00fc8947 */ /* 0x000fea0003800000 */
[----:B------:R-:W-:-:S13]  /*7190*/  ISETP.NE.AND P0, PT, R0, 0x2, PT ;  /* 0x000000020000780c */ /* 0x000fda0003f05270 */
[----:B------:R-:W-:Y:S05]  /*71a0*/  @P0 BRA `(.L_x_178) ;  /* 0x0000002000480947 */ /* 0x000fea0003800000 */
[C---:B------:R-:W-:Y:S01]  /*71b0*/  ISETP.GE.AND P0, PT, R32.reuse, 0x8, PT ;  /* 0x000000082000780c */ /* 0x040fe20003f06270 */
[----:B------:R-:W-:Y:S01]  /*71c0*/  HFMA2 R27, -RZ, RZ, 0, 0 ;  /* 0x00000000ff1b7431 */ /* 0x000fe200000001ff */
[----:B------:R-:W-:Y:S01]  /*71d0*/  VIMNMX R32, PT, PT, R32, 0x1, !PT ;  /* 0x0000000120207848 */ /* 0x000fe20007fe0100 */
[----:B------:R-:W-:Y:S02]  /*71e0*/  HFMA2 R34, -RZ, RZ, 0, 0 ;  /* 0x00000000ff227431 */ /* 0x000fe400000001ff */
[----:B------:R-:W-:Y:S01]  /*71f0*/  IMAD.MOV.U32 R37, RZ, RZ, RZ ;  /* 0x000000ffff257224 */ /* 0x000fe200078e00ff */
[----:B------:R-:W-:Y:S01]  /*7200*/  MOV R4, RZ ;  /* 0x000000ff00047202 */ /* 0x000fe20000000f00 */
[----:B------:R-:W-:Y:S01]  /*7210*/  IMAD.MOV.U32 R0, RZ, RZ, RZ ;  /* 0x000000ffff007224 */ /* 0x000fe200078e00ff */
[----:B------:R-:W-:-:S05]  /*7220*/  LOP3.LUT R33, R32, 0x7, RZ, 0xc0, !PT ;  /* 0x0000000720217812 */ /* 0x000fca00078ec0ff */
[----:B------:R-:W-:Y:S05]  /*7230*/  @!P0 BRA `(.L_x_180) ;  /* 0x0000000400bc8947 */ /* 0x000fea0003800000 */
[----:B------:R-:W-:Y:S01]  /*7240*/  IADD3 R2, P0, PT, R8, 0x14, RZ ;  /* 0x0000001408027810 */ /* 0x000fe20007f1e0ff */
[----:B------:R-:W-:Y:S01]  /*7250*/  BSSY.RECONVERGENT B0, `(.L_x_181) ;  /* 0x000006c000007945 */ /* 0x000fe20003800200 */
[----:B------:R-:W-:Y:S02]  /*7260*/  LOP3.LUT R35, R32, 0x7ffffff8, RZ, 0xc0, !PT ;  /* 0x7ffffff820237812 */ /* 0x000fe400078ec0ff */
[----:B------:R-:W-:Y:S01]  /*7270*/  MOV R27, RZ ;  /* 0x000000ff001b7202 */ /* 0x000fe20000000f00 */
[----:B------:R-:W-:Y:S01]  /*7280*/  IMAD.X R3, RZ, RZ, R9, P0 ;  /* 0x000000ffff037224 */ /* 0x000fe200000e0609 */
[----:B------:R-:W-:Y:S02]  /*7290*/  MOV R4, RZ ;  /* 0x000000ff00047202 */ /* 0x000fe40000000f00 */
[----:B------:R-:W-:-:S07]  /*72a0*/  IADD3 R36, PT, PT, -R35, RZ, RZ ;  /* 0x000000ff23247210 */ /* 0x000fce0007ffe1ff */
.L_x_182:
[----:B------:R-:W2:Y:S01]  /*72b0*/  LDG.E R31, desc[UR10][R2.64+-0xc] ;  /* 0xfffff40a021f7981 */ /* 0x000ea2000c1e1900 */
[----:B------:R-:W2:Y:S03]  /*72c0*/  LDCU UR4, c[0x0][0x3ec] ;  /* 0x00007d80ff0477ac */ /* 0x000ea60008000800 */
[----:B------:R-:W4:Y:S04]  /*72d0*/  LDG.E R41, desc[UR10][R2.64+-0x8] ;  /* 0xfffff80a02297981 */ /* 0x000f28000c1e1900 */
[----:B------:R-:W5:Y:S04]  /*72e0*/  LDG.E R39, desc[UR10][R2.64+-0x4] ;  /* 0xfffffc0a02277981 */ /* 0x000f68000c1e1900 */
[----:B------:R-:W3:Y:S04]  /*72f0*/  LDG.E R37, desc[UR10][R2.64] ;  /* 0x0000000a02257981 */ /* 0x000ee8000c1e1900 */
[----:B------:R-:W3:Y:S01]  /*7300*/  LDG.E R40, desc[UR10][R2.64+0x4] ;  /* 0x0000040a02287981 */ /* 0x000ee2000c1e1900 */
[----:B--2---:R-:W-:-:S04]  /*7310*/  ISETP.GE.AND P4, PT, R31, UR4, PT ;  /* 0x000000041f007c0c */ /* 0x004fc8000bf86270 */
[----:B------:R-:W-:Y:S02]  /*7320*/  ISETP.LT.OR P4, PT, R31, RZ, P4 ;  /* 0x000000ff1f00720c */ /* 0x000fe40002781670 */
[----:B----4-:R-:W-:-:S04]  /*7330*/  ISETP.GE.AND P0, PT, R41, UR4, PT ;  /* 0x0000000429007c0c */ /* 0x010fc8000bf06270 */
[----:B------:R-:W-:-:S07]  /*7340*/  ISETP.LT.OR P0, PT, R41, RZ, P0 ;  /* 0x000000ff2900720c */ /* 0x000fce0000701670 */
[----:B------:R-:W0:Y:S08]  /*7350*/  @!P4 LDC.64 R28, c[0x0][0x380] ;  /* 0x0000e000ff1ccb82 */ /* 0x000e300000000a00 */
[----:B------:R-:W1:Y:S01]  /*7360*/  @!P0 LDC.64 R10, c[0x0][0x380] ;  /* 0x0000e000ff0a8b82 */ /* 0x000e620000000a00 */
[----:B0-----:R-:W-:-:S05]  /*7370*/  @!P4 IMAD.WIDE.U32 R28, R31, 0x6c, R28 ;  /* 0x0000006c1f1cc825 */ /* 0x001fca00078e001c */
[----:B------:R-:W2:Y:S01]  /*7380*/  @!P4 LDG.E R43, desc[UR10][R28.64] ;  /* 0x0000000a1c2bc981 */ /* 0x000ea2000c1e1900 */
[----:B-1----:R-:W-:-:S03]  /*7390*/  @!P0 IMAD.WIDE.U32 R10, R41, 0x6c, R10 ;  /* 0x0000006c290a8825 */ /* 0x002fc600078e000a */
[----:B------:R-:W4:Y:S04]  /*73a0*/  @!P4 LDG.E R38, desc[UR10][R28.64+0x8] ;  /* 0x0000080a1c26c981 */ /* 0x000f28000c1e1900 */
[----:B------:R-:W4:Y:S04]  /*73b0*/  @!P4 LDG.E R41, desc[UR10][R28.64+0x4] ;  /* 0x0000040a1c29c981 */ /* 0x000f28000c1e1900 */
[----:B------:R-:W4:Y:S01]  /*73c0*/  @!P0 LDG.E R31, desc[UR10][R10.64+0x4] ;  /* 0x0000040a0a1f8981 */ /* 0x000f22000c1e1900 */
[----:B-----5:R-:W-:Y:S02]  /*73d0*/  ISETP.GE.AND P1, PT, R39, UR4, PT ;  /* 0x0000000427007c0c */ /* 0x020fe4000bf26270 */
[----:B---3--:R-:W-:Y:S01]  /*73e0*/  ISETP.GE.AND P3, PT, R37, UR4, PT ;  /* 0x0000000425007c0c */ /* 0x008fe2000bf66270 */
[----:B------:R-:W3:Y:S04]  /*73f0*/  @!P0 LDG.E R30, desc[UR10][R10.64+0x8] ;  /* 0x0000080a0a1e8981 */ /* 0x000ee8000c1e1900 */
[----:B------:R0:W5:Y:S01]  /*7400*/  @!P0 LDG.E R29, desc[UR10][R10.64] ;  /* 0x0000000a0a1d8981 */ /* 0x000162000c1e1900 */
[----:B------:R-:W-:-:S02]  /*7410*/  ISETP.LT.OR P1, PT, R39, RZ, P1 ;  /* 0x000000ff2700720c */ /* 0x000fc40000f21670 */
[----:B------:R-:W-:Y:S02]  /*7420*/  ISETP.LT.OR P3, PT, R37, RZ, P3 ;  /* 0x000000ff2500720c */ /* 0x000fe40001f61670 */
[----:B------:R-:W-:-:S09]  /*7430*/  ISETP.GE.AND P2, PT, R40, UR4, PT ;  /* 0x0000000428007c0c */ /* 0x000fd2000bf46270 */
[----:B------:R-:W1:Y:S01]  /*7440*/  @!P1 LDC.64 R44, c[0x0][0x380] ;  /* 0x0000e000ff2c9b82 */ /* 0x000e620000000a00 */
[----:B------:R-:W-:-:S13]  /*7450*/  ISETP.LT.OR P2, PT, R40, RZ, P2 ;  /* 0x000000ff2800720c */ /* 0x000fda0001741670 */
[----:B0-----:R-:W0:Y:S01]  /*7460*/  @!P2 LDC.64 R10, c[0x0][0x380] ;  /* 0x0000e000ff0aab82 */ /* 0x001e220000000a00 */
[----:B-1----:R-:W-:Y:S02]  /*7470*/  @!P1 IMAD.WIDE.U32 R44, R39, 0x6c, R44 ;  /* 0x0000006c272c9825 */ /* 0x002fe400078e002c */
[----:B------:R-:W3:Y:S04]  /*7480*/  LDG.E R39, desc[UR10][R2.64+0x8] ;  /* 0x0000080a02277981 */ /* 0x000ee8000c1e1900 */
[----:B------:R-:W3:Y:S01]  /*7490*/  @!P1 LDG.E R28, desc[UR10][R44.64+0x8] ;  /* 0x0000080a2c1c9981 */ /* 0x000ee2000c1e1900 */
[----:B0-----:R-:W-:-:S03]  /*74a0*/  @!P2 IMAD.WIDE.U32 R10, R40, 0x6c, R10 ;  /* 0x0000006c280aa825 */ /* 0x001fc600078e000a */
[----:B------:R-:W3:Y:S01]  /*74b0*/  LDG.E R40, desc[UR10][R2.64+0x10] ;  /* 0x0000100a02287981 */ /* 0x000ee2000c1e1900 */
[----:B--2---:R-:W-:Y:S02]  /*74c0*/  @!P4 FADD R0, R0, R43 ;  /* 0x0000002b0000c221 */ /* 0x004fe40000000000 */
[----:B------:R-:W0:Y:S02]  /*74d0*/  @!P3 LDC.64 R42, c[0x0][0x380] ;  /* 0x0000e000ff2abb82 */ /* 0x000e240000000a00 */
[----:B-----5:R-:W-:Y:S02]  /*74e0*/  @!P0 FADD R0, R0, R29 ;  /* 0x0000001d00008221 */ /* 0x020fe40000000000 */
[----:B------:R-:W2:Y:S01]  /*74f0*/  @!P1 LDG.E R29, desc[UR10][R44.64] ;  /* 0x0000000a2c1d9981 */ /* 0x000ea2000c1e1900 */
[----:B0-----:R-:W-:-:S03]  /*7500*/  @!P3 IMAD.WIDE.U32 R42, R37, 0x6c, R42 ;  /* 0x0000006c252ab825 */ /* 0x001fc600078e002a */
[----:B------:R-:W5:Y:S01]  /*7510*/  LDG.E R37, desc[UR10][R2.64+0xc] ;  /* 0x00000c0a02257981 */ /* 0x000f62000c1e1900 */
[----:B----4-:R-:W-:Y:S01]  /*7520*/  @!P4 FADD R34, R34, R41 ;  /* 0x000000292222c221 */ /* 0x010fe20000000000 */
[----:B------:R-:W-:Y:S02]  /*7530*/  @!P4 FADD R27, R27, R38 ;  /* 0x000000261b1bc221 */ /* 0x000fe40000000000 */
[----:B------:R-:W4:Y:S01]  /*7540*/  @!P3 LDG.E R38, desc[UR10][R42.64+0x8] ;  /* 0x0000080a2a26b981 */ /* 0x000f22000c1e1900 */
[----:B------:R-:W-:-:S03]  /*7550*/  @!P0 FADD R34, R34, R31 ;  /* 0x0000001f22228221 */ /* 0x000fc60000000000 */
[----:B------:R-:W4:Y:S04]  /*7560*/  @!P1 LDG.E R31, desc[UR10][R44.64+0x4] ;  /* 0x0000040a2c1f9981 */ /* 0x000f28000c1e1900 */
[----:B------:R-:W4:Y:S04]  /*7570*/  @!P3 LDG.E R41, desc[UR10][R42.64+0x4] ;  /* 0x0000040a2a29b981 */ /* 0x000f28000c1e1900 */
[----:B------:R-:W4:Y:S04]  /*7580*/  @!P3 LDG.E R45, desc[UR10][R42.64] ;  /* 0x0000000a2a2db981 */ /* 0x000f28000c1e1900 */
[----:B------:R-:W4:Y:S01]  /*7590*/  @!P2 LDG.E R43, desc[UR10][R10.64] ;  /* 0x0000000a0a2ba981 */ /* 0x000f22000c1e1900 */
[----:B---3--:R-:W-:Y:S01]  /*75a0*/  ISETP.GE.AND P5, PT, R39, UR4, PT ;  /* 0x0000000427007c0c */ /* 0x008fe2000bfa6270 */
[----:B------:R-:W-:Y:S01]  /*75b0*/  @!P0 FADD R27, R27, R30 ;  /* 0x0000001e1b1b8221 */ /* 0x000fe20000000000 */
[----:B------:R-:W-:Y:S01]  /*75c0*/  @!P4 IADD3 R4, PT, PT, R4, 0x1, RZ ;  /* 0x000000010404c810 */ /* 0x000fe20007ffe0ff */
[----:B------:R-:W3:Y:S01]  /*75d0*/  @!P2 LDG.E R42, desc[UR10][R10.64+0x8] ;  /* 0x0000080a0a2aa981 */ /* 0x000ee2000c1e1900 */
[----:B------:R-:W-:Y:S01]  /*75e0*/  ISETP.LT.OR P5, PT, R39, RZ, P5 ;  /* 0x000000ff2700720c */ /* 0x000fe20002fa1670 */
[----:B------:R-:W-:-:S02]  /*75f0*/  @!P1 FADD R27, R27, R28 ;  /* 0x0000001c1b1b9221 */ /* 0x000fc40000000000 */
[----:B------:R-:W-:Y:S01]  /*7600*/  @!P0 VIADD R4, R4, 0x1 ;  /* 0x0000000104048836 */ /* 0x000fe20000000000 */
[----:B------:R-:W-:-:S04]  /*7610*/  ISETP.GE.AND P0, PT, R40, UR4, PT ;  /* 0x0000000428007c0c */ /* 0x000fc8000bf06270 */
[----:B------:R-:W-:Y:S01]  /*7620*/  ISETP.LT.OR P0, PT, R40, RZ, P0 ;  /* 0x000000ff2800720c */ /* 0x000fe20000701670 */
[----:B--2---:R-:W-:-:S04]  /*7630*/  @!P1 FADD R0, R0, R29 ;  /* 0x0000001d00009221 */ /* 0x004fc80000000000 */
[----:B------:R-:W0:Y:S01]  /*7640*/  @!P5 LDC.64 R28, c[0x0][0x380] ;  /* 0x0000e000ff1cdb82 */ /* 0x000e220000000a00 */
[----:B-----5:R-:W-:-:S04]  /*7650*/  ISETP.GE.AND P4, PT, R37, UR4, PT ;  /* 0x0000000425007c0c */ /* 0x020fc8000bf86270 */
[----:B------:R-:W-:Y:S01]  /*7660*/  ISETP.LT.OR P4, PT, R37, RZ, P4 ;  /* 0x000000ff2500720c */ /* 0x000fe20002781670 */
[----:B----4-:R-:W-:Y:S01]  /*7670*/  @!P1 FADD R34, R34, R31 ;  /* 0x0000001f22229221 */ /* 0x010fe20000000000 */
[----:B------:R-:W-:-:S11]  /*7680*/  @!P3 FADD R27, R27, R38 ;  /* 0x000000261b1bb221 */ /* 0x000fd60000000000 */
[----:B------:R-:W1:Y:S01]  /*7690*/  @!P4 LDC.64 R30, c[0x0][0x380] ;  /* 0x0000e000ff1ecb82 */ /* 0x000e620000000a00 */
[----:B0-----:R-:W-:-:S07]  /*76a0*/  @!P5 IMAD.WIDE.U32 R28, R39, 0x6c, R28 ;  /* 0x0000006c271cd825 */ /* 0x001fce00078e001c */
[----:B------:R-:W0:Y:S01]  /*76b0*/  @!P0 LDC.64 R38, c[0x0][0x380] ;  /* 0x0000e000ff268b82 */ /* 0x000e220000000a00 */
[----:B------:R-:W-:Y:S01]  /*76c0*/  @!P3 FADD R0, R0, R45 ;  /* 0x0000002d0000b221 */ /* 0x000fe20000000000 */
[----:B------:R-:W-:Y:S01]  /*76d0*/  @!P3 FADD R34, R34, R41 ;  /* 0x000000292222b221 */ /* 0x000fe20000000000 */
[----:B------:R-:W2:Y:S04]  /*76e0*/  @!P5 LDG.E R45, desc[UR10][R28.64+0x4] ;  /* 0x0000040a1c2dd981 */ /* 0x000ea8000c1e1900 */
[----:B------:R-:W4:Y:S01]  /*76f0*/  @!P5 LDG.E R41, desc[UR10][R28.64] ;  /* 0x0000000a1c29d981 */ /* 0x000f22000c1e1900 */
[----:B-1----:R-:W-:-:S03]  /*7700*/  @!P4 IMAD.WIDE.U32 R30, R37, 0x6c, R30 ;  /* 0x0000006c251ec825 */ /* 0x002fc600078e001e */
[----:B------:R-:W5:Y:S04]  /*7710*/  @!P5 LDG.E R28, desc[UR10][R28.64+0x8] ;  /* 0x0000080a1c1cd981 */ /* 0x000f68000c1e1900 */
[----:B------:R-:W2:Y:S01]  /*7720*/  @!P2 LDG.E R37, desc[UR10][R10.64+0x4] ;  /* 0x0000040a0a25a981 */ /* 0x000ea2000c1e1900 */
[----:B0-----:R-:W-:-:S03]  /*7730*/  @!P0 IMAD.WIDE.U32 R38, R40, 0x6c, R38 ;  /* 0x0000006c28268825 */ /* 0x001fc600078e0026 */
[----:B------:R-:W2:Y:S01]  /*7740*/  @!P4 LDG.E R44, desc[UR10][R30.64] ;  /* 0x0000000a1e2cc981 */ /* 0x000ea2000c1e1900 */
[----:B------:R-:W-:-:S03]  /*7750*/  @!P2 FADD R0, R0, R43 ;  /* 0x0000002b0000a221 */ /* 0x000fc60000000000 */
[----:B------:R-:W2:Y:S04]  /*7760*/  @!P0 LDG.E R43, desc[UR10][R38.64] ;  /* 0x0000000a262b8981 */ /* 0x000ea8000c1e1900 */
[----:B------:R-:W2:Y:S04]  /*7770*/  @!P4 LDG.E R11, desc[UR10][R30.64+0x4] ;  /* 0x0000040a1e0bc981 */ /* 0x000ea8000c1e1900 */
[----:B------:R-:W2:Y:S04]  /*7780*/  @!P0 LDG.E R10, desc[UR10][R38.64+0x4] ;  /* 0x0000040a260a8981 */ /* 0x000ea8000c1e1900 */
[----:B------:R-:W2:Y:S04]  /*7790*/  @!P0 LDG.E R40, desc[UR10][R38.64+0x8] ;  /* 0x0000080a26288981 */ /* 0x000ea8000c1e1900 */
[----:B------:R-:W2:Y:S01]  /*77a0*/  @!P4 LDG.E R30, desc[UR10][R30.64+0x8] ;  /* 0x0000080a1e1ec981 */ /* 0x000ea2000c1e1900 */
[----:B------:R-:W-:-:S02]  /*77b0*/  @!P1 IADD3 R4, PT, PT, R4, 0x1, RZ ;  /* 0x0000000104049810 */ /* 0x000fc40007ffe0ff */
[----:B------:R-:W-:Y:S02]  /*77c0*/  IADD3 R2, P1, PT, R2, 0x20, RZ ;  /* 0x0000002002027810 */ /* 0x000fe40007f3e0ff */
[----:B------:R-:W-:Y:S02]  /*77d0*/  IADD3 R36, PT, PT, R36, 0x8, RZ ;  /* 0x0000000824247810 */ /* 0x000fe40007ffe0ff */
[----:B------:R-:W-:Y:S01]  /*77e0*/  @!P3 IADD3 R4, PT, PT, R4, 0x1, RZ ;  /* 0x000000010404b810 */ /* 0x000fe20007ffe0ff */
[----:B------:R-:W-:Y:S01]  /*77f0*/  IMAD.X R3, RZ, RZ, R3, P1 ;  /* 0x000000ffff037224 */ /* 0x000fe200008e0603 */
[----:B------:R-:W-:Y:S02]  /*7800*/  ISETP.NE.AND P1, PT, R36, RZ, PT ;  /* 0x000000ff2400720c */ /* 0x000fe40003f25270 */
[----:B------:R-:W-:Y:S01]  /*7810*/  @!P2 IADD3 R4, PT, PT, R4, 0x1, RZ ;  /* 0x000000010404a810 */ /* 0x000fe20007ffe0ff */
[----:B---3--:R-:W-:-:S04]  /*7820*/  @!P2 FADD R27, R27, R42 ;  /* 0x0000002a1b1ba221 */ /* 0x008fc80000000000 */
[----:B------:R-:W-:-:S05]  /*7830*/  @!P5 VIADD R4, R4, 0x1 ;  /* 0x000000010404d836 */ /* 0x000fca0000000000 */
[----:B------:R-:W-:-:S04]  /*7840*/  @!P4 IADD3 R4, PT, PT, R4, 0x1, RZ ;  /* 0x000000010404c810 */ /* 0x000fc80007ffe0ff */
[----:B------:R-:W-:Y:S01]  /*7850*/  @!P0 IADD3 R4, PT, PT, R4, 0x1, RZ ;  /* 0x0000000104048810 */ /* 0x000fe20007ffe0ff */
[----:B----4-:R-:W-:Y:S01]  /*7860*/  @!P5 FADD R0, R0, R41 ;  /* 0x000000290000d221 */ /* 0x010fe20000000000 */
[----:B-----5:R-:W-:Y:S01]  /*7870*/  @!P5 FADD R27, R27, R28 ;  /* 0x0000001c1b1bd221 */ /* 0x020fe20000000000 */
[----:B--2---:R-:W-:-:S04]  /*7880*/  @!P2 FADD R34, R34, R37 ;  /* 0x000000252222a221 */ /* 0x004fc80000000000 */
[----:B------:R-:W-:Y:S01]  /*7890*/  @!P5 FADD R34, R34, R45 ;  /* 0x0000002d2222d221 */ /* 0x000fe20000000000 */
[----:B------:R-:W-:-:S03]  /*78a0*/  @!P4 FADD R0, R0, R44 ;  /* 0x0000002c0000c221 */ /* 0x000fc60000000000 */
[----:B------:R-:W-:Y:S01]  /*78b0*/  @!P4 FADD R34, R34, R11 ;  /* 0x0000000b2222c221 */ /* 0x000fe20000000000 */
[----:B------:R-:W-:-:S03]  /*78c0*/  @!P0 FADD R0, R0, R43 ;  /* 0x0000002b00008221 */ /* 0x000fc60000000000 */
[----:B------:R-:W-:Y:S01]  /*78d0*/  @!P0 FADD R34, R34, R10 ;  /* 0x0000000a22228221 */ /* 0x000fe20000000000 */
[----:B------:R-:W-:-:S04]  /*78e0*/  @!P4 FADD R27, R27, R30 ;  /* 0x0000001e1b1bc221 */ /* 0x000fc80000000000 */
[----:B------:R-:W-:Y:S01]  /*78f0*/  @!P0 FADD R27, R27, R40 ;  /* 0x000000281b1b8221 */ /* 0x000fe20000000000 */
[----:B------:R-:W-:Y:S06]  /*7900*/  @P1 BRA `(.L_x_182) ;  /* 0xfffffff800681947 */ /* 0x000fec000383ffff */
[----:B------:R-:W-:Y:S05]  /*7910*/  BSYNC.RECONVERGENT B0 ;  /* 0x0000000000007941 */ /* 0x000fea0003800200 */
.L_x_181:
[----:B------:R-:W-:-:S07]  /*7920*/  IMAD.MOV.U32 R37, RZ, RZ, R35 ;  /* 0x000000ffff257224 */ /* 0x000fce00078e0023 */
.L_x_180:
[----:B------:R-:W-:-:S13]  /*7930*/  ISETP.NE.AND P0, PT, R33, RZ, PT ;  /* 0x000000ff2100720c */ /* 0x000fda0003f05270 */
[----:B------:R-:W-:Y:S05]  /*7940*/  @!P0 BRA `(.L_x_183) ;  /* 0x0000000400a48947 */ /* 0x000fea0003800000 */
[----:B------:R-:W-:Y:S02]  /*7950*/  ISETP.GE.U32.AND P0, PT, R33, 0x4, PT ;  /* 0x000000042100780c */ /* 0x000fe40003f06070 */
[----:B------:R-:W-:-:S04]  /*7960*/  LOP3.LUT R35, R32, 0x3, RZ, 0xc0, !PT ;  /* 0x0000000320237812 */ /* 0x000fc800078ec0ff */
[----:B------:R-:W-:-:S07]  /*7970*/  ISETP.NE.AND P3, PT, R35, RZ, PT ;  /* 0x000000ff2300720c */ /* 0x000fce0003f65270 */
[----:B------:R-:W-:Y:S06]  /*7980*/  @!P0 BRA `(.L_x_184) ;  /* 0x0000000000cc8947 */ /* 0x000fec0003800000 */
[----:B------:R-:W-:Y:S01]  /*7990*/  IMAD.WIDE.U32 R2, R37, 0x4, R8 ;  /* 0x0000000425027825 */ /* 0x000fe200078e0008 */
[----:B------:R-:W0:Y:S04]  /*79a0*/  LDCU UR4, c[0x0][0x3ec] ;  /* 0x00007d80ff0477ac */ /* 0x000e280008000800 */
[----:B------:R-:W0:Y:S04]  /*79b0*/  LDG.E R41, desc[UR10][R2.64+0x8] ;  /* 0x0000080a02297981 */ /* 0x000e28000c1e1900 */
[----:B------:R-:W2:Y:S04]  /*79c0*/  LDG.E R43, desc[UR10][R2.64+0xc] ;  /* 0x00000c0a022b7981 */ /* 0x000ea8000c1e1900 */
[----:B------:R-:W4:Y:S04]  /*79d0*/  LDG.E R39, desc[UR10][R2.64+0x10] ;  /* 0x0000100a02277981 */ /* 0x000f28000c1e1900 */
[----:B------:R-:W5:Y:S01]  /*79e0*/  LDG.E R33, desc[UR10][R2.64+0x14] ;  /* 0x0000140a02217981 */ /* 0x000f62000c1e1900 */
[----:B0-----:R-:W-:-:S02]  /*79f0*/  ISETP.GE.AND P0, PT, R41, UR4, PT ;  /* 0x0000000429007c0c */ /* 0x001fc4000bf06270 */
[----:B--2---:R-:W-:Y:S02]  /*7a00*/  ISETP.GE.AND P1, PT, R43, UR4, PT ;  /* 0x000000042b007c0c */ /* 0x004fe4000bf26270 */
[----:B------:R-:W-:Y:S02]  /*7a10*/  ISETP.LT.OR P0, PT, R41, RZ, P0 ;  /* 0x000000ff2900720c */ /* 0x000fe40000701670 */
[----:B----4-:R-:W-:Y:S02]  /*7a20*/  ISETP.GE.AND P2, PT, R39, UR4, PT ;  /* 0x0000000427007c0c */ /* 0x010fe4000bf46270 */
[----:B------:R-:W-:Y:S02]  /*7a30*/  ISETP.LT.OR P1, PT, R43, RZ, P1 ;  /* 0x000000ff2b00720c */ /* 0x000fe40000f21670 */
[----:B-----5:R-:W-:Y:S02]  /*7a40*/  ISETP.GE.AND P4, PT, R33, UR4, PT ;  /* 0x0000000421007c0c */ /* 0x020fe4000bf86270 */
[----:B------:R-:W-:-:S02]  /*7a50*/  ISETP.LT.OR P2, PT, R39, RZ, P2 ;  /* 0x000000ff2700720c */ /* 0x000fc40001741670 */
[----:B------:R-:W-:-:S03]  /*7a60*/  ISETP.LT.OR P4, PT, R33, RZ, P4 ;  /* 0x000000ff2100720c */ /* 0x000fc60002781670 */
[----:B------:R-:W0:Y:S08]  /*7a70*/  @!P0 LDC.64 R30, c[0x0][0x380] ;  /* 0x0000e000ff1e8b82 */ /* 0x000e300000000a00 */
[----:B------:R-:W1:Y:S08]  /*7a80*/  @!P1 LDC.64 R28, c[0x0][0x380] ;  /* 0x0000e000ff1c9b82 */ /* 0x000e700000000a00 */
[----:B------:R-:W2:Y:S08]  /*7a90*/  @!P2 LDC.64 R10, c[0x0][0x380] ;  /* 0x0000e000ff0aab82 */ /* 0x000eb00000000a00 */
[----:B------:R-:W4:Y:S01]  /*7aa0*/  @!P4 LDC.64 R2, c[0x0][0x380] ;  /* 0x0000e000ff02cb82 */ /* 0x000f220000000a00 */
[----:B0-----:R-:W-:-:S05]  /*7ab0*/  @!P0 IMAD.WIDE.U32 R30, R41, 0x6c, R30 ;  /* 0x0000006c291e8825 */ /* 0x001fca00078e001e */
[----:B------:R-:W5:Y:S01]  /*7ac0*/  @!P0 LDG.E R41, desc[UR10][R30.64] ;  /* 0x0000000a1e298981 */ /* 0x000f62000c1e1900 */
[----:B-1----:R-:W-:-:S03]  /*7ad0*/  @!P1 IMAD.WIDE.U32 R28, R43, 0x6c, R28 ;  /* 0x0000006c2b1c9825 */ /* 0x002fc600078e001c */
[----:B------:R-:W3:Y:S04]  /*7ae0*/  @!P0 LDG.E R43, desc[UR10][R30.64+0x4] ;  /* 0x0000040a1e2b8981 */ /* 0x000ee8000c1e1900 */
[----:B------:R-:W3:Y:S01]  /*7af0*/  @!P0 LDG.E R36, desc[UR10][R30.64+0x8] ;  /* 0x0000080a1e248981 */ /* 0x000ee2000c1e1900 */
[----:B--2---:R-:W-:-:S03]  /*7b00*/  @!P2 IMAD.WIDE.U32 R10, R39, 0x6c, R10 ;  /* 0x0000006c270aa825 */ /* 0x004fc600078e000a */
[----:B------:R-:W2:Y:S04]  /*7b10*/  @!P1 LDG.E R45, desc[UR10][R28.64] ;  /* 0x0000000a1c2d9981 */ /* 0x000ea8000c1e1900 */
[----:B------:R-:W2:Y:S04]  /*7b20*/  @!P1 LDG.E R39, desc[UR10][R28.64+0x4] ;  /* 0x0000040a1c279981 */ /* 0x000ea8000c1e1900 */
[----:B------:R-:W2:Y:S01]  /*7b30*/  @!P1 LDG.E R38, desc[UR10][R28.64+0x8] ;  /* 0x0000080a1c269981 */ /* 0x000ea2000c1e1900 */
[----:B----4-:R-:W-:-:S03]  /*7b40*/  @!P4 IMAD.WIDE.U32 R2, R33, 0x6c, R2 ;  /* 0x0000006c2102c825 */ /* 0x010fc600078e0002 */
[----:B------:R-:W4:Y:S04]  /*7b50*/  @!P2 LDG.E R33, desc[UR10][R10.64] ;  /* 0x0000000a0a21a981 */ /* 0x000f28000c1e1900 */
[----:B------:R-:W4:Y:S04]  /*7b60*/  @!P2 LDG.E R40, desc[UR10][R10.64+0x4] ;  /* 0x0000040a0a28a981 */ /* 0x000f28000c1e1900 */
[----:B------:R-:W4:Y:S04]  /*7b70*/  @!P2 LDG.E R42, desc[UR10][R10.64+0x8] ;  /* 0x0000080a0a2aa981 */ /* 0x000f28000c1e1900 */
[----:B------:R-:W4:Y:S04]  /*7b80*/  @!P4 LDG.E R44, desc[UR10][R2.64] ;  /* 0x0000000a022cc981 */ /* 0x000f28000c1e1900 */
[----:B------:R-:W4:Y:S04]  /*7b90*/  @!P4 LDG.E R31, desc[UR10][R2.64+0x4] ;  /* 0x0000040a021fc981 */ /* 0x000f28000c1e1900 */
[----:B------:R-:W4:Y:S01]  /*7ba0*/  @!P4 LDG.E R30, desc[UR10][R2.64+0x8] ;  /* 0x0000080a021ec981 */ /* 0x000f22000c1e1900 */
[----:B------:R-:W-:-:S04]  /*7bb0*/  @!P0 IADD3 R4, PT, PT, R4, 0x1, RZ ;  /* 0x0000000104048810 */ /* 0x000fc80007ffe0ff */
[----:B------:R-:W-:-:S05]  /*7bc0*/  @!P1 IADD3 R4, PT, PT, R4, 0x1, RZ ;  /* 0x0000000104049810 */ /* 0x000fca0007ffe0ff */
[----:B------:R-:W-:Y:S01]  /*7bd0*/  @!P2 VIADD R4, R4, 0x1 ;  /* 0x000000010404a836 */ /* 0x000fe20000000000 */
[----:B------:R-:W-:-:S04]  /*7be0*/  IADD3 R37, PT, PT, R37, 0x4, RZ ;  /* 0x0000000425257810 */ /* 0x000fc80007ffe0ff */
[----:B------:R-:W-:Y:S01]  /*7bf0*/  @!P4 IADD3 R4, PT, PT, R4, 0x1, RZ ;  /* 0x000000010404c810 */ /* 0x000fe20007ffe0ff */
[----:B-----5:R-:W-:Y:S01]  /*7c00*/  @!P0 FADD R0, R0, R41 ;  /* 0x0000002900008221 */ /* 0x020fe20000000000 */
[----:B---3--:R-:W-:Y:S01]  /*7c10*/  @!P0 FADD R34, R34, R43 ;  /* 0x0000002b22228221 */ /* 0x008fe20000000000 */
[----:B------:R-:W-:Y:S02]  /*7c20*/  @!P0 FADD R27, R27, R36 ;  /* 0x000000241b1b8221 */ /* 0x000fe40000000000 */
[----:B--2---:R-:W-:Y:S01]  /*7c30*/  @!P1 FADD R0, R0, R45 ;  /* 0x0000002d00009221 */ /* 0x004fe20000000000 */
[----:B------:R-:W-:Y:S01]  /*7c40*/  @!P1 FADD R34, R34, R39 ;  /* 0x0000002722229221 */ /* 0x000fe20000000000 */
[----:B------:R-:W-:Y:S02]  /*7c50*/  @!P1 FADD R27, R27, R38 ;  /* 0x000000261b1b9221 */ /* 0x000fe40000000000 */
[----:B----4-:R-:W-:Y:S01]  /*7c60*/  @!P2 FADD R0, R0, R33 ;  /* 0x000000210000a221 */ /* 0x010fe20000000000 */
[----:B------:R-:W-:Y:S01]  /*7c70*/  @!P2 FADD R34, R34, R40 ;  /* 0x000000282222a221 */ /* 0x000fe20000000000 */
[----:B------:R-:W-:-:S02]  /*7c80*/  @!P2 FADD R27, R27, R42 ;  /* 0x0000002a1b1ba221 */ /* 0x000fc40000000000 */
[----:B------:R-:W-:Y:S01]  /*7c90*/  @!P4 FADD R0, R0, R44 ;  /* 0x0000002c0000c221 */ /* 0x000fe20000000000 */
[----:B------:R-:W-:Y:S01]  /*7ca0*/  @!P4 FADD R34, R34, R31 ;  /* 0x0000001f2222c221 */ /* 0x000fe20000000000 */
[----:B------:R-:W-:-:S07]  /*7cb0*/  @!P4 FADD R27, R27, R30 ;  /* 0x0000001e1b1bc221 */ /* 0x000fce0000000000 */
.L_x_184:
[----:B------:R-:W-:Y:S04]  /*7cc0*/  BSSY.RECONVERGENT B0, `(.L_x_183) ;  /* 0x0000031000007945 */ /* 0x000fe80003800200 */
[----:B------:R-:W-:Y:S05]  /*7cd0*/  @!P3 BRA `(.L_x_185) ;  /* 0x0000000000bcb947 */ /* 0x000fea0003800000 */
[----:B------:R-:W-:Y:S02]  /*7ce0*/  ISETP.NE.AND P0, PT, R35, 0x1, PT ;  /* 0x000000012300780c */ /* 0x000fe40003f05270 */
[----:B------:R-:W-:-:S04]  /*7cf0*/  LOP3.LUT R32, R32, 0x1, RZ, 0xc0, !PT ;  /* 0x0000000120207812 */ /* 0x000fc800078ec0ff */
[----:B------:R-:W-:-:S07]  /*7d00*/  ISETP.NE.U32.AND P2, PT, R32, 0x1, PT ;  /* 0x000000012000780c */ /* 0x000fce0003f45070 */
[----:B------:R-:W-:Y:S06]  /*7d10*/  @!P0 BRA `(.L_x_186) ;  /* 0x00000000006c8947 */ /* 0x000fec0003800000 */
[----:B------:R-:W-:Y:S01]  /*7d20*/  IMAD.WIDE.U32 R28, R37, 0x4, R8 ;  /* 0x00000004251c7825 */ /* 0x000fe200078e0008 */
[----:B------:R-:W0:Y:S04]  /*7d30*/  LDCU UR4, c[0x0][0x3ec] ;  /* 0x00007d80ff0477ac */ /* 0x000e280008000800 */
[----:B------:R-:W0:Y:S04]  /*7d40*/  LDG.E R31, desc[UR10][R28.64+0x8] ;  /* 0x0000080a1c1f7981 */ /* 0x000e28000c1e1900 */
[----:B------:R-:W2:Y:S01]  /*7d50*/  LDG.E R33, desc[UR10][R28.64+0xc] ;  /* 0x00000c0a1c217981 */ /* 0x000ea2000c1e1900 */
[----:B0-----:R-:W-:-:S02]  /*7d60*/  ISETP.GE.AND P0, PT, R31, UR4, PT ;  /* 0x000000041f007c0c */ /* 0x001fc4000bf06270 */
[----:B--2---:R-:W-:Y:S02]  /*7d70*/  ISETP.GE.AND P1, PT, R33, UR4, PT ;  /* 0x0000000421007c0c */ /* 0x004fe4000bf26270 */
[----:B------:R-:W-:Y:S02]  /*7d80*/  ISETP.LT.OR P0, PT, R31, RZ, P0 ;  /* 0x000000ff1f00720c */ /* 0x000fe40000701670 */
[----:B------:R-:W-:-:S11]  /*7d90*/  ISETP.LT.OR P1, PT, R33, RZ, P1 ;  /* 0x000000ff2100720c */ /* 0x000fd60000f21670 */
[----:B------:R-:W0:Y:S08]  /*7da0*/  @!P0 LDC.64 R10, c[0x0][0x380] ;  /* 0x0000e000ff0a8b82 */ /* 0x000e300000000a00 */
[----:B------:R-:W1:Y:S01]  /*7db0*/  @!P1 LDC.64 R2, c[0x0][0x380] ;  /* 0x0000e000ff029b82 */ /* 0x000e620000000a00 */
[----:B0-----:R-:W-:-:S05]  /*7dc0*/  @!P0 IMAD.WIDE.U32 R10, R31, 0x6c, R10 ;  /* 0x0000006c1f0a8825 */ /* 0x001fca00078e000a */
[----:B------:R-:W2:Y:S01]  /*7dd0*/  @!P0 LDG.E R31, desc[UR10][R10.64] ;  /* 0x0000000a0a1f8981 */ /* 0x000ea2000c1e1900 */
[----:B-1----:R-:W-:-:S03]  /*7de0*/  @!P1 IMAD.WIDE.U32 R2, R33, 0x6c, R2 ;  /* 0x0000006c21029825 */ /* 0x002fc600078e0002 */
[----:B------:R-:W4:Y:S04]  /*7df0*/  @!P0 LDG.E R29, desc[UR10][R10.64+0x4] ;  /* 0x0000040a0a1d8981 */ /* 0x000f28000c1e1900 */
[----:B------:R-:W5:Y:S04]  /*7e00*/  @!P0 LDG.E R28, desc[UR10][R10.64+0x8] ;  /* 0x0000080a0a1c8981 */ /* 0x000f68000c1e1900 */
[----:B------:R-:W3:Y:S04]  /*7e10*/  @!P1 LDG.E R33, desc[UR10][R2.64] ;  /* 0x0000000a02219981 */ /* 0x000ee8000c1e1900 */
[----:B------:R-:W3:Y:S04]  /*7e20*/  @!P1 LDG.E R35, desc[UR10][R2.64+0x4] ;  /* 0x0000040a02239981 */ /* 0x000ee8000c1e1900 */
[----:B------:R-:W3:Y:S01]  /*7e30*/  @!P1 LDG.E R30, desc[UR10][R2.64+0x8] ;  /* 0x0000080a021e9981 */ /* 0x000ee2000c1e1900 */
[----:B------:R-:W-:Y:S01]  /*7e40*/  @!P0 VIADD R4, R4, 0x1 ;  /* 0x0000000104048836 */ /* 0x000fe20000000000 */
[----:B------:R-:W-:-:S04]  /*7e50*/  IADD3 R37, PT, PT, R37, 0x2, RZ ;  /* 0x0000000225257810 */ /* 0x000fc80007ffe0ff */
[----:B------:R-:W-:Y:S01]  /*7e60*/  @!P1 IADD3 R4, PT, PT, R4, 0x1, RZ ;  /* 0x0000000104049810 */ /* 0x000fe20007ffe0ff */
[----:B--2---:R-:W-:Y:S01]  /*7e70*/  @!P0 FADD R0, R0, R31 ;  /* 0x0000001f00008221 */ /* 0x004fe20000000000 */
[----:B----4-:R-:W-:Y:S01]  /*7e80*/  @!P0 FADD R34, R34, R29 ;  /* 0x0000001d22228221 */ /* 0x010fe20000000000 */
[----:B-----5:R-:W-:Y:S02]  /*7e90*/  @!P0 FADD R27, R27, R28 ;  /* 0x0000001c1b1b8221 */ /* 0x020fe40000000000 */
[----:B---3--:R-:W-:Y:S01]  /*7ea0*/  @!P1 FADD R0, R0, R33 ;  /* 0x0000002100009221 */ /* 0x008fe20000000000 */
[----:B------:R-:W-:Y:S01]  /*7eb0*/  @!P1 FADD R34, R34, R35 ;  /* 0x0000002322229221 */ /* 0x000fe20000000000 */
[----:B------:R-:W-:-:S07]  /*7ec0*/  @!P1 FADD R27, R27, R30 ;  /* 0x0000001e1b1b9221 */ /* 0x000fce0000000000 */
.L_x_186:
[----:B------:R-:W-:Y:S05]  /*7ed0*/  @P2 BRA `(.L_x_185) ;  /* 0x00000000003c2947 */ /* 0x000fea0003800000 */
[----:B------:R-:W-:Y:S01]  /*7ee0*/  IMAD.WIDE.U32 R2, R37, 0x4, R8 ;  /* 0x0000000425027825 */ /* 0x000fe200078e0008 */
[----:B------:R-:W0:Y:S04]  /*7ef0*/  LDCU UR4, c[0x0][0x3ec] ;  /* 0x00007d80ff0477ac */ /* 0x000e280008000800 */
[----:B------:R-:W0:Y:S02]  /*7f00*/  LDG.E R11, desc[UR10][R2.64+0x8] ;  /* 0x0000080a020b7981 */ /* 0x000e24000c1e1900 */
[----:B0-----:R-:W-:-:S04]  /*7f10*/  ISETP.GE.AND P0, PT, R11, UR4, PT ;  /* 0x000000040b007c0c */ /* 0x001fc8000bf06270 */
[----:B------:R-:W-:-:S13]  /*7f20*/  ISETP.LT.OR P0, PT, R11, RZ, P0 ;  /* 0x000000ff0b00720c */ /* 0x000fda0000701670 */
[----:B------:R-:W-:Y:S05]  /*7f30*/  @P0 BRA `(.L_x_185) ;  /* 0x0000000000240947 */ /* 0x000fea0003800000 */
[----:B------:R-:W0:Y:S02]  /*7f40*/  LDC.64 R2, c[0x0][0x380] ;  /* 0x0000e000ff027b82 */ /* 0x000e240000000a00 */
[----:B0-----:R-:W-:-:S05]  /*7f50*/  IMAD.WIDE.U32 R2, R11, 0x6c, R2 ;  /* 0x0000006c0b027825 */ /* 0x001fca00078e0002 */
[----:B------:R-:W2:Y:S04]  /*7f60*/  LDG.E R11, desc[UR10][R2.64] ;  /* 0x0000000a020b7981 */ /* 0x000ea8000c1e1900 */
[----:B------:R-:W4:Y:S04]  /*7f70*/  LDG.E R29, desc[UR10][R2.64+0x4] ;  /* 0x0000040a021d7981 */ /* 0x000f28000c1e1900 */
[----:B------:R-:W5:Y:S01]  /*7f80*/  LDG.E R10, desc[UR10][R2.64+0x8] ;  /* 0x0000080a020a7981 */ /* 0x000f62000c1e1900 */
[----:B------:R-:W-:Y:S02]  /*7f90*/  VIADD R4, R4, 0x1 ;  /* 0x0000000104047836 */ /* 0x000fe40000000000 */
[----:B--2---:R-:W-:Y:S01]  /*7fa0*/  FADD R0, R0, R11 ;  /* 0x0000000b00007221 */ /* 0x004fe20000000000 */
[----:B----4-:R-:W-:Y:S01]  /*7fb0*/  FADD R34, R34, R29 ;  /* 0x0000001d22227221 */ /* 0x010fe20000000000 */
[----:B-----5:R-:W-:-:S07]  /*7fc0*/  FADD R27, R27, R10 ;  /* 0x0000000a1b1b7221 */ /* 0x020fce0000000000 */
.L_x_185:
[----:B------:R-:W-:Y:S05]  /*7fd0*/  BSYNC.RECONVERGENT B0 ;  /* 0x0000000000007941 */ /* 0x000fea0003800200 */
.L_x_183:
[----:B------:R-:W-:-:S13]  /*7fe0*/  ISETP.GE.AND P0, PT, R4, 0x1, PT ;  /* 0x000000010400780c */ /* 0x000fda0003f06270 */
[----:B------:R-:W-:Y:S05]  /*7ff0*/  @!P0 BRA `(.L_x_178) ;  /* 0x0000001000b48947 */ /* 0x000fea0003800000 */
[----:B------:R-:W-:Y:S01]  /*8000*/  I2FP.F32.U32 R5, R4 ;  /* 0x0000000400057245 */ /* 0x000fe20000201000 */
[----:B------:R-:W-:Y:S03]  /*8010*/  BSSY.RECONVERGENT B0, `(.L_x_187) ;  /* 0x000000e000007945 */ /* 0x000fe60003800200 */
[----:B------:R-:W-:-:S04]  /*8020*/  IADD3 R2, PT, PT, R5, 0x1800000, RZ ;  /* 0x0180000005027810 */ /* 0x000fc80007ffe0ff */
[----:B------:R-:W-:-:S04]  /*8030*/  LOP3.LUT R2, R2, 0x7f800000, RZ, 0xc0, !PT ;  /* 0x7f80000002027812 */ /* 0x000fc800078ec0ff */
[----:B------:R-:W-:-:S13]  /*8040*/  ISETP.GT.U32.AND P0, PT, R2, 0x1ffffff, PT ;  /* 0x01ffffff0200780c */ /* 0x000fda0003f04070 */
[----:B------:R-:W-:Y:S05]  /*8050*/  @P0 BRA `(.L_x_188) ;  /* 0x0000000000140947 */ /* 0x000fea0003800000 */
[----:B------:R-:W-:Y:S02]  /*8060*/  MOV R2, R5 ;  /* 0x0000000500027202 */ /* 0x000fe40000000f00 */
[----:B------:R-:W-:-:S07]  /*8070*/  MOV R4, 0x8090 ;  /* 0x0000809000047802 */ /* 0x000fce0000000f00 */
[----:B---3--:R-:W-:Y:S05]  /*8080*/  CALL.REL.NOINC `($__internal_1_$__cuda_sm20_rcp_rn_f32_slowpath) ;  /* 0x0000002c00f07944 */ /* 0x008fea0003c00000 */
[----:B------:R-:W-:Y:S01]  /*8090*/  IMAD.MOV.U32 R2, RZ, RZ, R10 ;  /* 0x000000ffff027224 */ /* 0x000fe200078e000a */
[----:B------:R-:W-:Y:S06]  /*80a0*/  BRA `(.L_x_189) ;  /* 0x0000000000107947 */ /* 0x000fec0003800000 */
.L_x_188:
[----:B------:R-:W0:Y:S02]  /*80b0*/  MUFU.RCP R2, R5 ;  /* 0x0000000500027308 */ /* 0x000e240000001000 */
[----:B0-----:R-:W-:-:S04]  /*80c0*/  FFMA R3, R5, R2, -1 ;  /* 0xbf80000005037423 */ /* 0x001fc80000000002 */
[----:B------:R-:W-:-:S04]  /*80d0*/  FADD.FTZ R3, -R3, -RZ ;  /* 0x800000ff03037221 */ /* 0x000fc80000010100 */
[----:B------:R-:W-:-:S07]  /*80e0*/  FFMA R2, R2, R3, R2 ;  /* 0x0000000302027223 */ /* 0x000fce0000000002 */
.L_x_189:
[----:B------:R-:W-:Y:S05]  /*80f0*/  BSYNC.RECONVERGENT B0 ;  /* 0x0000000000007941 */ /* 0x000fea0003800200 */
.L_x_187:
[----:B------:R-:W2:Y:S01]  /*8100*/  LDG.E R5, desc[UR10][R8.64+0x28] ;  /* 0x0000280a08057981 */ /* 0x000ea2000c1e1900 */
[C---:B------:R-:W-:Y:S01]  /*8110*/  FFMA R0, R2.reuse, R0, -R25 ;  /* 0x0000000002007223 */ /* 0x040fe20000000819 */
[C---:B------:R-:W-:Y:S01]  /*8120*/  FFMA R12, R2.reuse, R34, -R23 ;  /* 0x00000022020c7223 */ /* 0x040fe20000000817 */
[----:B------:R-:W-:Y:S02]  /*8130*/  FFMA R2, R2, R27, -R24 ;  /* 0x0000001b02027223 */ /* 0x000fe40000000818 */
[-C--:B--2---:R-:W-:Y:S01]  /*8140*/  FMUL R13, R0, R5.reuse ;  /* 0x00000005000d7220 */ /* 0x084fe20000400000 */
[-C--:B------:R-:W-:Y:S01]  /*8150*/  FMUL R12, R12, R5.reuse ;  /* 0x000000050c0c7220 */ /* 0x080fe20000400000 */
[----:B------:R-:W-:Y:S01]  /*8160*/  FMUL R5, R2, R5 ;  /* 0x0000000502057220 */ /* 0x000fe20000400000 */
[----:B------:R-:W-:Y:S06]  /*8170*/  BRA `(.L_x_178) ;  /* 0x0000001000547947 */ /* 0x000fec0003800000 */
.L_x_179:
[C---:B------:R-:W-:Y:S01]  /*8180*/  ISETP.NE.AND P0, PT, R32.reuse, 0x1, PT ;  /* 0x000000012000780c */ /* 0x040fe20003f05270 */
[----:B------:R-:W-:Y:S01]  /*8190*/  HFMA2 R5, -RZ, RZ, 0, 0 ;  /* 0x00000000ff057431 */ /* 0x000fe200000001ff */
[----:B------:R-:W-:Y:S02]  /*81a0*/  VIMNMX R32, PT, PT, R32, 0x1, !PT ;  /* 0x0000000120207848 */ /* 0x000fe40007fe0100 */
[----:B------:R-:W-:Y:S02]  /*81b0*/  CS2R R12, SRZ ;  /* 0x00000000000c7805 */ /* 0x000fe4000001ff00 */
[----:B------:R-:W-:-:S07]  /*81c0*/  CS2R R30, SRZ ;  /* 0x00000000001e7805 */ /* 0x000fce000001ff00 */
[----:B------:R-:W-:Y:S05]  /*81d0*/  @!P0 BRA `(.L_x_190) ;  /* 0x0000000800d88947 */ /* 0x000fea0003800000 */
[----:B------:R-:W-:Y:S01]  /*81e0*/  BSSY.RECONVERGENT B4, `(.L_x_191) ;  /* 0x00000b4000047945 */ /* 0x000fe20003800200 */
[----:B------:R-:W-:Y:S01]  /*81f0*/  LOP3.LUT R30, R32, 0x7ffffffe, RZ, 0xc0, !PT ;  /* 0x7ffffffe201e7812 */ /* 0x000fe200078ec0ff */
[----:B------:R-:W-:Y:S01]  /*8200*/  IMAD.MOV.U32 R31, RZ, RZ, RZ ;  /* 0x000000ffff1f7224 */ /* 0x000fe200078e00ff */
[----:B------:R-:W-:-:S07]  /*8210*/  MOV R5, RZ ;  /* 0x000000ff00057202 */ /* 0x000fce0000000f00 */
.L_x_214:
[----:B------:R-:W-:-:S05]  /*8220*/  IMAD.WIDE.U32 R10, R31, 0x4, R8 ;  /* 0x000000041f0a7825 */ /* 0x000fca00078e0008 */
[----:B------:R-:W2:Y:S01]  /*8230*/  LDG.E R29, desc[UR10][R10.64+0x8] ;  /* 0x0000080a0a1d7981 */ /* 0x000ea2000c1e1900 */
[----:B------:R-:W-:Y:S01]  /*8240*/  IADD3 R31, PT, PT, R31, 0x2, RZ ;  /* 0x000000021f1f7810 */ /* 0x000fe20007ffe0ff */
[----:B------:R-:W-:Y:S03]  /*8250*/  BSSY.RECONVERGENT B5, `(.L_x_192) ;  /* 0x0000055000057945 */ /* 0x000fe60003800200 */
[----:B------:R-:W-:Y:S02]  /*8260*/  ISETP.NE.AND P1, PT, R31, R30, PT ;  /* 0x0000001e1f00720c */ /* 0x000fe40003f25270 */
[----:B--2---:R-:W-:-:S04]  /*8270*/  ISETP.GE.AND P0, PT, R29, RZ, PT ;  /* 0x000000ff1d00720c */ /* 0x004fc80003f06270 */
[----:B------:R-:W-:-:S13]  /*8280*/  ISETP.EQ.OR P0, PT, R29, R26, !P0 ;  /* 0x0000001a1d00720c */ /* 0x000fda0004702670 */
[----:B------:R-:W-:Y:S05]  /*8290*/  @P0 BRA `(.L_x_193) ;  /* 0x0000000400400947 */ /* 0x000fea0003800000 */
[----:B------:R-:W0:Y:S02]  /*82a0*/  LDC.64 R2, c[0x0][0x380] ;  /* 0x0000e000ff027b82 */ /* 0x000e240000000a00 */
[----:B0-----:R-:W-:-:S05]  /*82b0*/  IMAD.WIDE.U32 R28, R29, 0x6c, R2 ;  /* 0x0000006c1d1c7825 */ /* 0x001fca00078e0002 */
[----:B------:R-:W2:Y:S04]  /*82c0*/  LDG.E R2, desc[UR10][R28.64+0x4] ;  /* 0x0000040a1c027981 */ /* 0x000ea8000c1e1900 */
[----:B------:R-:W4:Y:S04]  /*82d0*/  LDG.E R36, desc[UR10][R28.64] ;  /* 0x0000000a1c247981 */ /* 0x000f28000c1e1900 */
[----:B------:R-:W5:Y:S01]  /*82e0*/  LDG.E R3, desc[UR10][R28.64+0x8] ;  /* 0x0000080a1c037981 */ /* 0x000f62000c1e1900 */
[----:B------:R-:W-:Y:S01]  /*82f0*/  BSSY.RECONVERGENT B0, `(.L_x_194) ;  /* 0x0000014000007945 */ /* 0x000fe20003800200 */
[----:B--2---:R-:W-:Y:S01]  /*8300*/  FADD R2, -R2, R23 ;  /* 0x0000001702027221 */ /* 0x004fe20000000100 */
[----:B----4-:R-:W-:-:S03]  /*8310*/  FADD R36, -R36, R25 ;  /* 0x0000001924247221 */ /* 0x010fc60000000100 */
[----:B------:R-:W-:Y:S01]  /*8320*/  FMUL R27, R2, R2 ;  /* 0x00000002021b7220 */ /* 0x000fe20000400000 */
[----:B-----5:R-:W-:-:S03]  /*8330*/  FADD R0, -R3, R24 ;  /* 0x0000001803007221 */ /* 0x020fc60000000100 */
[----:B------:R-:W-:-:S04]  /*8340*/  FFMA R27, R36, R36, R27 ;  /* 0x00000024241b7223 */ /* 0x000fc8000000001b */
[----:B------:R-:W-:-:S04]  /*8350*/  FFMA R27, R0, R0, R27 ;  /* 0x00000000001b7223 */ /* 0x000fc8000000001b */
[----:B------:R0:W1:Y:S01]  /*8360*/  MUFU.RSQ R4, R27 ;  /* 0x0000001b00047308 */ /* 0x0000620000001400 */
[----:B------:R-:W-:-:S04]  /*8370*/  IADD3 R3, PT, PT, R27, -0xd000000, RZ ;  /* 0xf30000001b037810 */ /* 0x000fc80007ffe0ff */
[----:B------:R-:W-:-:S13]  /*8380*/  ISETP.GT.U32.AND P0, PT, R3, 0x727fffff, PT ;  /* 0x727fffff0300780c */ /* 0x000fda0003f04070 */
[----:B01----:R-:W-:Y:S05]  /*8390*/  @!P0 BRA `(.L_x_195) ;  /* 0x0000000000148947 */ /* 0x003fea0003800000 */
[----:B------:R-:W-:Y:S01]  /*83a0*/  IMAD.MOV.U32 R3, RZ, RZ, R27 ;  /* 0x000000ffff037224 */ /* 0x000fe200078e001b */
[----:B------:R-:W-:-:S07]  /*83b0*/  MOV R4, 0x83d0 ;  /* 0x000083d000047802 */ /* 0x000fce0000000f00 */
[----:B---3--:R-:W-:Y:S05]  /*83c0*/  CALL.REL.NOINC `($__internal_2_$__cuda_sm20_sqrt_rn_f32_slowpath) ;  /* 0x0000002c00f47944 */ /* 0x008fea0003c00000 */
[----:B------:R-:W-:Y:S01]  /*83d0*/  MOV R40, R33 ;  /* 0x0000002100287202 */ /* 0x000fe20000000f00 */
[----:B------:R-:W-:Y:S06]  /*83e0*/  BRA `(.L_x_196) ;  /* 0x0000000000107947 */ /* 0x000fec0003800000 */
.L_x_195:
[----:B------:R-:W-:Y:S01]  /*83f0*/  FMUL.FTZ R40, R27, R4 ;  /* 0x000000041b287220 */ /* 0x000fe20000410000 */
[----:B------:R-:W-:-:S03]  /*8400*/  FMUL.FTZ R4, R4, 0.5 ;  /* 0x3f00000004047820 */ /* 0x000fc60000410000 */
[----:B------:R-:W-:-:S04]  /*8410*/  FFMA R3, -R40, R40, R27 ;  /* 0x0000002828037223 */ /* 0x000fc8000000011b */
[----:B------:R-:W-:-:S07]  /*8420*/  FFMA R40, R3, R4, R40 ;  /* 0x0000000403287223 */ /* 0x000fce0000000028 */
.L_x_196:
[----:B------:R-:W-:Y:S05]  /*8430*/  BSYNC.RECONVERGENT B0 ;  /* 0x0000000000007941 */ /* 0x000fea0003800200 */
.L_x_194:
[----:B------:R-:W2:Y:S02]  /*8440*/  LDG.E R37, desc[UR10][R8.64+0x28] ;  /* 0x0000280a08257981 */ /* 0x000ea4000c1e1900 */
[----:B--2---:R-:W-:-:S04]  /*8450*/  FSETP.GEU.AND P0, PT, R40, R37, PT ;  /* 0x000000252800720b */ /* 0x004fc80003f0e000 */
[----:B------:R-:W-:-:S13]  /*8460*/  FSETP.LEU.OR P0, PT, R40, 0.0010000000474974513054, P0 ;  /* 0x3a83126f2800780b */ /* 0x000fda000070b400 */
[----:B------:R-:W-:Y:S05]  /*8470*/  @P0 BRA `(.L_x_193) ;  /* 0x0000000000c80947 */ /* 0x000fea0003800000 */
[----:B------:R-:W-:Y:S01]  /*8480*/  FADD R39, R40, 9.9999999392252902908e-09 ;  /* 0x322bcc7728277421 */ /* 0x000fe20000000000 */
[----:B------:R-:W-:Y:S03]  /*8490*/  BSSY.RECONVERGENT B6, `(.L_x_197) ;  /* 0x000000e000067945 */ /* 0x000fe60003800200 */
[----:B------:R-:W0:Y:S08]  /*84a0*/  MUFU.RCP R4, R39 ;  /* 0x0000002700047308 */ /* 0x000e300000001000 */
        /* <DEDUP_REMOVED lines=10> */
[----:B---3--:R-:W-:Y:S05]  /*8550*/  CALL.REL.NOINC `($__internal_3_$__cuda_sm3x_div_rn_noftz_f32_slowpath) ;  /* 0x0000002c00e87944 */ /* 0x008fea0003c00000 */
[----:B------:R-:W-:-:S07]  /*8560*/  MOV R38, R3 ;  /* 0x0000000300267202 */ /* 0x000fce0000000f00 */
.L_x_198:
[----:B------:R-:W-:Y:S05]  /*8570*/  BSYNC.RECONVERGENT B6 ;  /* 0x0000000000067941 */ /* 0x000fea0003800200 */
.L_x_197:
        /* <DEDUP_REMOVED lines=14> */
.L_x_200:
[----:B------:R-:W-:Y:S05]  /*8660*/  BSYNC.RECONVERGENT B6 ;  /* 0x0000000000067941 */ /* 0x000fea0003800200 */
.L_x_199:
        /* <DEDUP_REMOVED lines=13> */
.L_x_202:
[----:B------:R-:W-:Y:S05]  /*8740*/  BSYNC.RECONVERGENT B6 ;  /* 0x0000000000067941 */ /* 0x000fea0003800200 */
.L_x_201:
[----:B------:R-:W-:-:S04]  /*8750*/  FADD R37, R37, -R40 ;  /* 0x8000002825257221 */ /* 0x000fc80000000000 */
[----:B------:R-:W-:-:S04]  /*8760*/  FMUL R0, R37, 5 ;  /* 0x40a0000025007820 */ /* 0x000fc80000400000 */
[C---:B------:R-:W-:Y:S01]  /*8770*/  FFMA R13, R0.reuse, R38, R13 ;  /* 0x00000026000d7223 */ /* 0x040fe2000000000d */
[C---:B------:R-:W-:Y:S01]  /*8780*/  FFMA R12, R0.reuse, R35, R12 ;  /* 0x00000023000c7223 */ /* 0x040fe2000000000c */
[----:B------:R-:W-:-:S07]  /*8790*/  FFMA R5, R0, R3, R5 ;  /* 0x0000000300057223 */ /* 0x000fce0000000005 */
.L_x_193:
[----:B------:R-:W-:Y:S05]  /*87a0*/  BSYNC.RECONVERGENT B5 ;  /* 0x0000000000057941 */ /* 0x000fea0003800200 */
.L_x_192:
[----:B------:R-:W2:Y:S01]  /*87b0*/  LDG.E R3, desc[UR10][R10.64+0xc] ;  /* 0x00000c0a0a037981 */ /* 0x000ea2000c1e1900 */
[----:B------:R-:W-:Y:S01]  /*87c0*/  BSSY.RECONVERGENT B5, `(.L_x_203) ;  /* 0x0000054000057945 */ /* 0x000fe20003800200 */
        /* <DEDUP_REMOVED lines=19> */
[----:B------:R-:W-:Y:S02]  /*8900*/  MOV R3, R4 ;  /* 0x0000000400037202 */ /* 0x000fe40000000f00 */
[----:B------:R-:W-:-:S07]  /*8910*/  MOV R4, 0x8930 ;  /* 0x0000893000047802 */ /* 0x000fce0000000f00 */
[----:B---3--:R-:W-:Y:S05]  /*8920*/  CALL.REL.NOINC `($__internal_2_$__cuda_sm20_sqrt_rn_f32_slowpath) ;  /* 0x00000028009c7944 */ /* 0x008fea0003c00000 */
[----:B------:R-:W-:Y:S01]  /*8930*/  IMAD.MOV.U32 R35, RZ, RZ, R33 ;  /* 0x000000ffff237224 */ /* 0x000fe200078e0021 */
[----:B------:R-:W-:Y:S06]  /*8940*/  BRA `(.L_x_207) ;  /* 0x0000000000107947 */ /* 0x000fec0003800000 */
.L_x_206:
[----:B------:R-:W-:Y:S01]  /*8950*/  FMUL.FTZ R35, R4, R27 ;  /* 0x0000001b04237220 */ /* 0x000fe20000410000 */
[----:B------:R-:W-:-:S03]  /*8960*/  FMUL.FTZ R3, R27, 0.5 ;  /* 0x3f0000001b037820 */ /* 0x000fc60000410000 */
[----:B------:R-:W-:-:S04]  /*8970*/  FFMA R4, -R35, R35, R4 ;  /* 0x0000002323047223 */ /* 0x000fc80000000104 */
[----:B------:R-:W-:-:S07]  /*8980*/  FFMA R35, R4, R3, R35 ;  /* 0x0000000304237223 */ /* 0x000fce0000000023 */
.L_x_207:
[----:B------:R-:W-:Y:S05]  /*8990*/  BSYNC.RECONVERGENT B0 ;  /* 0x0000000000007941 */ /* 0x000fea0003800200 */
.L_x_205:
        /* <DEDUP_REMOVED lines=14> */
[----:B------:R-:W-:Y:S02]  /*8a80*/  MOV R3, R36 ;  /* 0x0000002400037202 */ /* 0x000fe40000000f00 */
[----:B------:R-:W-:Y:S02]  /*8a90*/  MOV R4, R37 ;  /* 0x0000002500047202 */ /* 0x000fe40000000f00 */
[----:B------:R-:W-:-:S07]  /*8aa0*/  MOV R28, 0x8ac0 ;  /* 0x00008ac0001c7802 */ /* 0x000fce0000000f00 */
[----:B---3--:R-:W-:Y:S05]  /*8ab0*/  CALL.REL.NOINC `($__internal_3_$__cuda_sm3x_div_rn_noftz_f32_slowpath) ;  /* 0x0000002800907944 */ /* 0x008fea0003c00000 */
[----:B------:R-:W-:-:S07]  /*8ac0*/  IMAD.MOV.U32 R38, RZ, RZ, R3 ;  /* 0x000000ffff267224 */ /* 0x000fce00078e0003 */
.L_x_209:
[----:B------:R-:W-:Y:S05]  /*8ad0*/  BSYNC.RECONVERGENT B6 ;  /* 0x0000000000067941 */ /* 0x000fea0003800200 */
.L_x_208:
        /* <DEDUP_REMOVED lines=14> */
.L_x_211:
[----:B------:R-:W-:Y:S05]  /*8bc0*/  BSYNC.RECONVERGENT B6 ;  /* 0x0000000000067941 */ /* 0x000fea0003800200 */
.L_x_210:
        /* <DEDUP_REMOVED lines=13> */
.L_x_213:
[----:B------:R-:W-:Y:S05]  /*8ca0*/  BSYNC.RECONVERGENT B6 ;  /* 0x0000000000067941 */ /* 0x000fea0003800200 */
.L_x_212:
[----:B------:R-:W-:-:S04]  /*8cb0*/  FADD R10, R10, -R35 ;  /* 0x800000230a0a7221 */ /* 0x000fc80000000000 */
[----:B------:R-:W-:-:S04]  /*8cc0*/  FMUL R10, R10, 5 ;  /* 0x40a000000a0a7820 */ /* 0x000fc80000400000 */
[C---:B------:R-:W-:Y:S01]  /*8cd0*/  FFMA R13, R10.reuse, R38, R13 ;  /* 0x000000260a0d7223 */ /* 0x040fe2000000000d */
[C---:B------:R-:W-:Y:S01]  /*8ce0*/  FFMA R12, R10.reuse, R11, R12 ;  /* 0x0000000b0a0c7223 */ /* 0x040fe2000000000c */
[----:B------:R-:W-:-:S07]  /*8cf0*/  FFMA R5, R10, R3, R5 ;  /* 0x000000030a057223 */ /* 0x000fce0000000005 */
.L_x_204:
[----:B------:R-:W-:Y:S05]  /*8d00*/  BSYNC.RECONVERGENT B5 ;  /* 0x0000000000057941 */ /* 0x000fea0003800200 */
.L_x_203:
[----:B------:R-:W-:Y:S05]  /*8d10*/  @P1 BRA `(.L_x_214) ;  /* 0xfffffff400401947 */ /* 0x000fea000383ffff */
[----:B------:R-:W-:Y:S05]  /*8d20*/  BSYNC.RECONVERGENT B4 ;  /* 0x0000000000047941 */ /* 0x000fea0003800200 */
.L_x_191:
[----:B------:R-:W-:-:S07]  /*8d30*/  IMAD.MOV.U32 R31, RZ, RZ, RZ ;  /* 0x000000ffff1f7224 */ /* 0x000fce00078e00ff */
.L_x_190:
[----:B------:R-:W-:-:S04]  /*8d40*/  LOP3.LUT R32, R32, 0x1, RZ, 0xc0, !PT ;  /* 0x0000000120207812 */ /* 0x000fc800078ec0ff */
[----:B------:R-:W-:-:S13]  /*8d50*/  ISETP.NE.U32.AND P0, PT, R32, 0x1, PT ;  /* 0x000000012000780c */ /* 0x000fda0003f05070 */
[----:B------:R-:W-:Y:S05]  /*8d60*/  @P0 BRA `(.L_x_178) ;  /* 0x0000000400580947 */ /* 0x000fea0003800000 */
[----:B------:R-:W-:-:S04]  /*8d70*/  LEA R2, P0, R30, R8, 0x2 ;  /* 0x000000081e027211 */ /* 0x000fc800078010ff */
[----:B------:R-:W-:-:S06]  /*8d80*/  LEA.HI.X R3, R30, R9, R31, 0x2, P0 ;  /* 0x000000091e037211 */ /* 0x000fcc00000f141f */
[----:B------:R-:W2:Y:S02]  /*8d90*/  LDG.E R3, desc[UR10][R2.64+0x8] ;  /* 0x0000080a02037981 */ /* 0x000ea4000c1e1900 */
        /* <DEDUP_REMOVED lines=24> */
.L_x_216:
[----:B------:R-:W-:Y:S01]  /*8f20*/  FMUL.FTZ R31, R4, R27 ;  /* 0x0000001b041f7220 */ /* 0x000fe20000410000 */
[----:B------:R-:W-:-:S03]  /*8f30*/  FMUL.FTZ R3, R27, 0.5 ;  /* 0x3f0000001b037820 */ /* 0x000fc60000410000 */
[----:B------:R-:W-:-:S04]  /*8f40*/  FFMA R4, -R31, R31, R4 ;  /* 0x0000001f1f047223 */ /* 0x000fc80000000104 */
[----:B------:R-:W-:-:S07]  /*8f50*/  FFMA R31, R4, R3, R31 ;  /* 0x00000003041f7223 */ /* 0x000fce000000001f */
.L_x_217:
[----:B------:R-:W-:Y:S05]  /*8f60*/  BSYNC.RECONVERGENT B0 ;  /* 0x0000000000007941 */ /* 0x000fea0003800200 */
.L_x_215:
        /* <DEDUP_REMOVED lines=19> */
.L_x_219:
[----:B------:R-:W-:Y:S05]  /*90a0*/  BSYNC.RECONVERGENT B4 ;  /* 0x0000000000047941 */ /* 0x000fea0003800200 */
.L_x_218:
        /* <DEDUP_REMOVED lines=14> */
.L_x_221:
[----:B------:R-:W-:Y:S05]  /*9190*/  BSYNC.RECONVERGENT B4 ;  /* 0x0000000000047941 */ /* 0x000fea0003800200 */
.L_x_220:
        /* <DEDUP_REMOVED lines=13> */
.L_x_223:
[----:B------:R-:W-:Y:S05]  /*9270*/  BSYNC.RECONVERGENT B4 ;  /* 0x0000000000047941 */ /* 0x000fea0003800200 */
.L_x_222:
[----:B------:R-:W-:-:S04]  /*9280*/  FADD R10, R10, -R31 ;  /* 0x8000001f0a0a7221 */ /* 0x000fc80000000000 */
[----:B------:R-:W-:-:S04]  /*9290*/  FMUL R10, R10, 5 ;  /* 0x40a000000a0a7820 */ /* 0x000fc80000400000 */
[C---:B------:R-:W-:Y:S01]  /*92a0*/  FFMA R13, R10.reuse, R30, R13 ;  /* 0x0000001e0a0d7223 */ /* 0x040fe2000000000d */
[C---:B------:R-:W-:Y:S01]  /*92b0*/  FFMA R12, R10.reuse, R11, R12 ;  /* 0x0000000b0a0c7223 */ /* 0x040fe2000000000c */
[----:B------:R-:W-:-:S07]  /*92c0*/  FFMA R5, R10, R3, R5 ;  /* 0x000000030a057223 */ /* 0x000fce0000000005 */
.L_x_178:
[----:B------:R-:W-:Y:S05]  /*92d0*/  BSYNC.RECONVERGENT B3 ;  /* 0x0000000000037941 */ /* 0x000fea0003800200 */
.L_x_176:
[----:B------:R-:W2:Y:S02]  /*92e0*/  LDG.E R9, desc[UR10][R8.64+0x48] ;  /* 0x0000480a08097981 */ /* 0x000ea4000c1e1900 */
[C---:B--2---:R-:W-:Y:S01]  /*92f0*/  FFMA R18, R9.reuse, R13, R18 ;  /* 0x0000000d09127223 */ /* 0x044fe20000000012 */
[C---:B------:R-:W-:Y:S01]  /*9300*/  FFMA R15, R9.reuse, R12, R15 ;  /* 0x0000000c090f7223 */ /* 0x040fe2000000000f */
[----:B------:R-:W-:-:S07]  /*9310*/  FFMA R16, R9, R5, R16 ;  /* 0x0000000509107223 */ /* 0x000fce0000000010 */
.L_x_171:
[----:B----4-:R-:W-:Y:S05]  /*9320*/  BSYNC.RECONVERGENT B2 ;  /* 0x0000000000027941 */ /* 0x010fea0003800200 */
.L_x_170:
[----:B------:R-:W-:Y:S05]  /*9330*/  WARPSYNC.ALL ;  /* 0x0000000000007948 */ /* 0x000fea0003800000 */
[----:B------:R-:W-:Y:S05]  /*9340*/  @P6 BRA `(.L_x_224) ;  /* 0xffffffd800c46947 */ /* 0x000fea000383ffff */
.L_x_169:
[----:B------:R-:W-:Y:S01]  /*9350*/  ISETP.NE.AND P0, PT, R22, 0x1, PT ;  /* 0x000000011600780c */ /* 0x000fe20003f05270 */
[----:B------:R-:W0:Y:S01]  /*9360*/  LDC R3, c[0x0][0x3e0] ;  /* 0x0000f800ff037b82 */ /* 0x000e220000000800 */
[----:B------:R-:W5:Y:S01]  /*9370*/  LDCU UR5, c[0x0][0x3e8] ;  /* 0x00007d00ff0577ac */ /* 0x000f620008000800 */
[----:B------:R-:W1:Y:S10]  /*9380*/  LDCU UR4, c[0x0][0x3e4] ;  /* 0x00007c80ff0477ac */ /* 0x000e740008000800 */
[----:B------:R-:W2:Y:S01]  /*9390*/  @P0 LDG.E R2, desc[UR10][R6.64+0x34] ;  /* 0x0000340a06020981 */ /* 0x000ea2000c1e1900 */
[----:B-----5:R-:W-:Y:S01]  /*93a0*/  I2FP.F32.S32 R0, UR5 ;  /* 0x0000000500007c45 */ /* 0x020fe20008201400 */
[----:B-1----:R-:W-:-:S04]  /*93b0*/  FFMA R5, R16, UR4, R17 ;  /* 0x0000000410057c23 */ /* 0x002fc80008000011 */
[----:B0-----:R-:W-:Y:S01]  /*93c0*/  FFMA R3, R0, R3, 1 ;  /* 0x3f80000000037423 */ /* 0x001fe20000000003 */
[----:B------:R-:W-:Y:S01]  /*93d0*/  MOV R0, 0xbca3d70a ;  /* 0xbca3d70a00007802 */ /* 0x000fe20000000f00 */
[----:B------:R-:W-:Y:S01]  /*93e0*/  FFMA R20, R15, UR4, R20 ;  /* 0x000000040f147c23 */ /* 0x000fe20008000014 */
[----:B------:R-:W-:Y:S01]  /*93f0*/  FFMA R18, R18, UR4, R19 ;  /* 0x0000000412127c23 */ /* 0x000fe20008000013 */
[----:B------:R-:W-:-:S05]  /*9400*/  VIADD R4, R3, 0x1800000 ;  /* 0x0180000003047836 */ /* 0x000fca0000000000 */
[----:B------:R-:W-:Y:S01]  /*9410*/  LOP3.LUT R4, R4, 0x7f800000, RZ, 0xc0, !PT ;  /* 0x7f80000004047812 */ /* 0x000fe200078ec0ff */
[----:B--2---:R-:W-:-:S04]  /*9420*/  @P0 FADD R2, -R2, 1 ;  /* 0x3f80000002020421 */ /* 0x004fc80000000100 */
[----:B------:R-:W-:Y:S01]  /*9430*/  @P0 FMUL R0, R2, -0.0049999998882412910461 ;  /* 0xbba3d70a02000820 */ /* 0x000fe20000400000 */
[----:B------:R-:W-:-:S03]  /*9440*/  ISETP.GT.U32.AND P0, PT, R4, 0x1ffffff, PT ;  /* 0x01ffffff0400780c */ /* 0x000fc60003f04070 */
[C---:B------:R-:W-:Y:S01]  /*9450*/  FFMA R5, R0.reuse, R24, R5 ;  /* 0x0000001800057223 */ /* 0x040fe20000000005 */
[C---:B------:R-:W-:Y:S01]  /*9460*/  FFMA R9, R0.reuse, R23, R20 ;  /* 0x0000001700097223 */ /* 0x040fe20000000014 */
[----:B------:R-:W-:-:S08]  /*9470*/  FFMA R11, R0, R25, R18 ;  /* 0x00000019000b7223 */ /* 0x000fd00000000012 */
[----:B------:R-:W-:Y:S05]  /*9480*/  @P0 BRA `(.L_x_225) ;  /* 0x0000000000140947 */ /* 0x000fea0003800000 */
[----:B------:R-:W-:Y:S02]  /*9490*/  MOV R2, R3 ;  /* 0x0000000300027202 */ /* 0x000fe40000000f00 */
[----:B------:R-:W-:-:S07]  /*94a0*/  MOV R4, 0x94c0 ;  /* 0x000094c000047802 */ /* 0x000fce0000000f00 */
[----:B---34-:R-:W-:Y:S05]  /*94b0*/  CALL.REL.NOINC `($__internal_1_$__cuda_sm20_rcp_rn_f32_slowpath) ;  /* 0x0000001800e47944 */ /* 0x018fea0003c00000 */
[----:B------:R-:W-:Y:S01]  /*94c0*/  IMAD.MOV.U32 R4, RZ, RZ, R10 ;  /* 0x000000ffff047224 */ /* 0x000fe200078e000a */
[----:B------:R-:W-:Y:S06]  /*94d0*/  BRA `(.L_x_226) ;  /* 0x0000000000107947 */ /* 0x000fec0003800000 */
.L_x_225:
[----:B------:R-:W0:Y:S02]  /*94e0*/  MUFU.RCP R4, R3 ;  /* 0x0000000300047308 */ /* 0x000e240000001000 */
[----:B0-----:R-:W-:-:S04]  /*94f0*/  FFMA R0, R3, R4, -1 ;  /* 0xbf80000003007423 */ /* 0x001fc80000000004 */
[----:B------:R-:W-:-:S04]  /*9500*/  FADD.FTZ R13, -R0, -RZ ;  /* 0x800000ff000d7221 */ /* 0x000fc80000010100 */
[----:B------:R-:W-:-:S07]  /*9510*/  FFMA R4, R4, R13, R4 ;  /* 0x0000000d04047223 */ /* 0x000fce0000000004 */
.L_x_226:
[C---:B------:R-:W-:Y:S01]  /*9520*/  ISETP.EQ.AND P0, PT, R21.reuse, -0x10, PT ;  /* 0xfffffff01500780c */ /* 0x040fe20003f02270 */
[----:B------:R-:W2:Y:S01]  /*9530*/  LDG.E R3, desc[UR10][R6.64+0x30] ;  /* 0x0000300a06037981 */ /* 0x000ea2000c1e1900 */
[----:B------:R-:W0:Y:S03]  /*9540*/  LDCU UR4, c[0x0][0x3b8] ;  /* 0x00007700ff0477ac */ /* 0x000e260008000800 */
[----:B------:R1:W5:Y:S04]  /*9550*/  LDG.E R2, desc[UR10][R6.64+0xc] ;  /* 0x00000c0a06027981 */ /* 0x000368000c1e1900 */
[----:B------:R1:W5:Y:S04]  /*9560*/  LDG.E R15, desc[UR10][R6.64+0x10] ;  /* 0x0000100a060f7981 */ /* 0x000368000c1e1900 */
[----:B------:R-:W3:Y:S01]  /*9570*/  @P0 LDC R8, c[0x0][0x398] ;  /* 0x0000e600ff080b82 */ /* 0x000ee20000000800 */
[----:B------:R-:W-:Y:S01]  /*9580*/  ISETP.EQ.AND P0, PT, R21, -0xc, PT ;  /* 0xfffffff41500780c */ /* 0x000fe20003f02270 */
[----:B------:R1:W5:-:S12]  /*9590*/  LDG.E R13, desc[UR10][R6.64+0x14] ;  /* 0x0000140a060d7981 */ /* 0x000358000c1e1900 */
[----:B---3--:R-:W3:Y:S01]  /*95a0*/  @P0 LDC R8, c[0x0][0x39c] ;  /* 0x0000e700ff080b82 */ /* 0x008ee20000000800 */
[----:B------:R-:W-:-:S13]  /*95b0*/  ISETP.EQ.AND P0, PT, R21, -0x8, PT ;  /* 0xfffffff81500780c */ /* 0x000fda0003f02270 */
[----:B---3--:R-:W3:Y:S01]  /*95c0*/  @P0 LDC R8, c[0x0][0x3a0] ;  /* 0x0000e800ff080b82 */ /* 0x008ee20000000800 */
[----:B------:R-:W-:-:S13]  /*95d0*/  ISETP.EQ.AND P0, PT, R21, -0x4, PT ;  /* 0xfffffffc1500780c */ /* 0x000fda0003f02270 */
[----:B---3--:R-:W3:Y:S01]  /*95e0*/  @P0 LDC R8, c[0x0][0x3a4] ;  /* 0x0000e900ff080b82 */ /* 0x008ee20000000800 */
[----:B------:R-:W-:-:S13]  /*95f0*/  ISETP.EQ.AND P0, PT, R21, RZ, PT ;  /* 0x000000ff1500720c */ /* 0x000fda0003f02270 */
[----:B---3--:R-:W3:Y:S01]  /*9600*/  @P0 LDC R8, c[0x0][0x3a8] ;  /* 0x0000ea00ff080b82 */ /* 0x008ee20000000800 */
[----:B------:R-:W-:-:S13]  /*9610*/  ISETP.EQ.AND P0, PT, R21, 0x4, PT ;  /* 0x000000041500780c */ /* 0x000fda0003f02270 */
        /* <DEDUP_REMOVED lines=37> */
[----:B------:R-:W-:Y:S01]  /*9870*/  ISETP.EQ.AND P0, PT, R21, 0x50, PT ;  /* 0x000000501500780c */ /* 0x000fe20003f02270 */
[----:B--2---:R-:W2:-:S12]  /*9880*/  MUFU.RCP R0, R3 ;  /* 0x0000000300007308 */ /* 0x004e980000001000 */
[----:B---3--:R-:W3:Y:S01]  /*9890*/  @P0 LDC R8, c[0x0][0x3f8] ;  /* 0x0000fe00ff080b82 */ /* 0x008ee20000000800 */
[----:B------:R-:W-:Y:S02]  /*98a0*/  ISETP.EQ.AND P0, PT, R21, 0x54, PT ;  /* 0x000000541500780c */ /* 0x000fe40003f02270 */
[----:B0-----:R-:W-:Y:S01]  /*98b0*/  MOV R12, UR4 ;  /* 0x00000004000c7c02 */ /* 0x001fe20008000f00 */
[----:B--2---:R-:W-:-:S04]  /*98c0*/  FFMA R17, -R3, R0, 1 ;  /* 0x3f80000003117423 */ /* 0x004fc80000000100 */
[----:B------:R-:W-:-:S06]  /*98d0*/  FFMA R0, R0, R17, R0 ;  /* 0x0000001100007223 */ /* 0x000fcc0000000000 */
[----:B---3--:R-:W0:Y:S01]  /*98e0*/  @P0 LDC R8, c[0x0][0x3fc] ;  /* 0x0000ff00ff080b82 */ /* 0x008e220000000800 */
[----:B------:R-:W2:Y:S01]  /*98f0*/  FCHK P0, R12, R3 ;  /* 0x000000030c007302 */ /* 0x000ea20000000000 */
[C---:B------:R-:W-:Y:S01]  /*9900*/  FFMA R17, R0.reuse, UR4, RZ ;  /* 0x0000000400117c23 */ /* 0x040fe200080000ff */
[----:B------:R-:W-:Y:S03]  /*9910*/  BSSY.RECONVERGENT B2, `(.L_x_227) ;  /* 0x000000e000027945 */ /* 0x000fe60003800200 */
[----:B------:R-:W-:Y:S01]  /*9920*/  FFMA R10, -R3, R17, UR4 ;  /* 0x00000004030a7e23 */ /* 0x000fe20008000111 */
[-C--:B------:R-:W-:Y:S01]  /*9930*/  FMUL R11, R11, R4.reuse ;  /* 0x000000040b0b7220 */ /* 0x080fe20000400000 */
[-C--:B------:R-:W-:Y:S01]  /*9940*/  FMUL R9, R9, R4.reuse ;  /* 0x0000000409097220 */ /* 0x080fe20000400000 */
[----:B------:R-:W-:Y:S01]  /*9950*/  FMUL R5, R5, R4 ;  /* 0x0000000405057220 */ /* 0x000fe20000400000 */
[----:B------:R-:W-:Y:S01]  /*9960*/  FFMA R10, R0, R10, R17 ;  /* 0x0000000a000a7223 */ /* 0x000fe20000000011 */
[----:B0-----:R-:W-:Y:S01]  /*9970*/  FADD R8, -R8, 1 ;  /* 0x3f80000008087421 */ /* 0x001fe20000000100 */
[----:B-12---:R-:W-:Y:S06]  /*9980*/  @!P0 BRA `(.L_x_228) ;  /* 0x0000000000188947 */ /* 0x006fec0003800000 */
[----:B------:R-:W0:Y:S01]  /*9990*/  LDCU UR4, c[0x0][0x3b8] ;  /* 0x00007700ff0477ac */ /* 0x000e220008000800 */
[----:B------:R-:W-:Y:S02]  /*99a0*/  MOV R4, R3 ;  /* 0x0000000300047202 */ /* 0x000fe40000000f00 */
[----:B------:R-:W-:Y:S01]  /*99b0*/  MOV R28, 0x99e0 ;  /* 0x000099e0001c7802 */ /* 0x000fe20000000f00 */
[----:B0-----:R-:W-:-:S07]  /*99c0*/  IMAD.U32 R3, RZ, RZ, UR4 ;  /* 0x00000004ff037e24 */ /* 0x001fce000f8e00ff */
[----:B----45:R-:W-:Y:S05]  /*99d0*/  CALL.REL.NOINC `($__internal_3_$__cuda_sm3x_div_rn_noftz_f32_slowpath) ;  /* 0x0000001800c87944 */ /* 0x030fea0003c00000 */
[----:B------:R-:W-:-:S07]  /*99e0*/  MOV R10, R3 ;  /* 0x00000003000a7202 */ /* 0x000fce0000000f00 */
.L_x_228:
[----:B----4-:R-:W-:Y:S05]  /*99f0*/  BSYNC.RECONVERGENT B2 ;  /* 0x0000000000027941 */ /* 0x010fea0003800200 */
.L_x_227:
[-C--:B------:R-:W-:Y:S01]  /*9a00*/  FMUL R17, R9, R10.reuse ;  /* 0x0000000a09117220 */ /* 0x080fe20000400000 */
[-C--:B------:R-:W-:Y:S01]  /*9a10*/  FMUL R3, R11, R10.reuse ;  /* 0x0000000a0b037220 */ /* 0x080fe20000400000 */
[----:B------:R-:W-:Y:S01]  /*9a20*/  FMUL R10, R5, R10 ;  /* 0x0000000a050a7220 */ /* 0x000fe20000400000 */
[----:B------:R-:W-:Y:S01]  /*9a30*/  BSSY.RECONVERGENT B0, `(.L_x_229) ;  /* 0x0000016000007945 */ /* 0x000fe20003800200 */
[C---:B-----5:R-:W-:Y:S01]  /*9a40*/  FFMA R0, R8.reuse, R15, R17 ;  /* 0x0000000f08007223 */ /* 0x060fe20000000011 */
[C---:B------:R-:W-:Y:S01]  /*9a50*/  FFMA R15, R8.reuse, R2, R3 ;  /* 0x00000002080f7223 */ /* 0x040fe20000000003 */
[----:B------:R-:W-:Y:S02]  /*9a60*/  FFMA R13, R8, R13, R10 ;  /* 0x0000000d080d7223 */ /* 0x000fe4000000000a */
[----:B------:R-:W-:Y:S01]  /*9a70*/  FMUL R2, R0, R0 ;  /* 0x0000000000027220 */ /* 0x000fe20000400000 */
[----:B------:R0:W-:Y:S03]  /*9a80*/  STG.E desc[UR10][R6.64+0x10], R0 ;  /* 0x0000100006007986 */ /* 0x0001e6000c10190a */
[----:B------:R-:W-:Y:S01]  /*9a90*/  FFMA R2, R15, R15, R2 ;  /* 0x0000000f0f027223 */ /* 0x000fe20000000002 */
[----:B------:R0:W-:Y:S03]  /*9aa0*/  STG.E desc[UR10][R6.64+0xc], R15 ;  /* 0x00000c0f06007986 */ /* 0x0001e6000c10190a */
[----:B------:R-:W-:Y:S01]  /*9ab0*/  FFMA R4, R13, R13, R2 ;  /* 0x0000000d0d047223 */ /* 0x000fe20000000002 */
[----:B------:R0:W-:Y:S03]  /*9ac0*/  STG.E desc[UR10][R6.64+0x14], R13 ;  /* 0x0000140d06007986 */ /* 0x0001e6000c10190a */
[----:B------:R0:W1:Y:S01]  /*9ad0*/  MUFU.RSQ R3, R4 ;  /* 0x0000000400037308 */ /* 0x0000620000001400 */
[----:B------:R-:W-:-:S04]  /*9ae0*/  IADD3 R2, PT, PT, R4, -0xd000000, RZ ;  /* 0xf300000004027810 */ /* 0x000fc80007ffe0ff */
[----:B------:R-:W-:-:S13]  /*9af0*/  ISETP.GT.U32.AND P0, PT, R2, 0x727fffff, PT ;  /* 0x727fffff0200780c */ /* 0x000fda0003f04070 */
[----:B01----:R-:W-:Y:S05]  /*9b00*/  @!P0 BRA `(.L_x_230) ;  /* 0x0000000000108947 */ /* 0x003fea0003800000 */
[----:B------:R-:W-:Y:S01]  /*9b10*/  IMAD.MOV.U32 R3, RZ, RZ, R4 ;  /* 0x000000ffff037224 */ /* 0x000fe200078e0004 */
[----:B------:R-:W-:-:S07]  /*9b20*/  MOV R4, 0x9b40 ;  /* 0x00009b4000047802 */ /* 0x000fce0000000f00 */
[----:B------:R-:W-:Y:S05]  /*9b30*/  CALL.REL.NOINC `($__internal_2_$__cuda_sm20_sqrt_rn_f32_slowpath) ;  /* 0x0000001800187944 */ /* 0x000fea0003c00000 */
[----:B------:R-:W-:Y:S05]  /*9b40*/  BRA `(.L_x_231) ;  /* 0x0000000000107947 */ /* 0x000fea0003800000 */
.L_x_230:
[----:B------:R-:W-:Y:S01]  /*9b50*/  FMUL.FTZ R33, R4, R3 ;  /* 0x0000000304217220 */ /* 0x000fe20000410000 */
[----:B------:R-:W-:-:S03]  /*9b60*/  FMUL.FTZ R3, R3, 0.5 ;  /* 0x3f00000003037820 */ /* 0x000fc60000410000 */
[----:B------:R-:W-:-:S04]  /*9b70*/  FFMA R2, -R33, R33, R4 ;  /* 0x0000002121027223 */ /* 0x000fc80000000104 */
[----:B------:R-:W-:-:S07]  /*9b80*/  FFMA R33, R2, R3, R33 ;  /* 0x0000000302217223 */ /* 0x000fce0000000021 */
.L_x_231:
[----:B------:R-:W-:Y:S05]  /*9b90*/  BSYNC.RECONVERGENT B0 ;  /* 0x0000000000007941 */ /* 0x000fea0003800200 */
.L_x_229:
[----:B------:R-:W0:Y:S01]  /*9ba0*/  LDCU UR4, c[0x0][0x3bc] ;  /* 0x00007780ff0477ac */ /* 0x000e220008000800 */
[----:B------:R-:W-:Y:S01]  /*9bb0*/  BSSY.RECONVERGENT B2, `(.L_x_232) ;  /* 0x0000037000027945 */ /* 0x000fe20003800200 */
[----:B0-----:R-:W-:-:S13]  /*9bc0*/  FSETP.GT.AND P0, PT, R33, UR4, PT ;  /* 0x0000000421007c0b */ /* 0x001fda000bf04000 */
[----:B------:R-:W-:Y:S05]  /*9bd0*/  @!P0 BRA `(.L_x_233) ;  /* 0x0000000000d08947 */ /* 0x000fea0003800000 */
        /* <DEDUP_REMOVED lines=13> */
[----:B------:R-:W-:Y:S05]  /*9cb0*/  CALL.REL.NOINC `($__internal_3_$__cuda_sm3x_div_rn_noftz_f32_slowpath) ;  /* 0x0000001800107944 */ /* 0x000fea0003c00000 */
[----:B------:R-:W-:-:S07]  /*9cc0*/  IMAD.MOV.U32 R8, RZ, RZ, R3 ;  /* 0x000000ffff087224 */ /* 0x000fce00078e0003 */
.L_x_235:
[----:B------:R-:W-:Y:S05]  /*9cd0*/  BSYNC.RECONVERGENT B3 ;  /* 0x0000000000037941 */ /* 0x000fea0003800200 */
.L_x_234:
        /* <DEDUP_REMOVED lines=14> */
.L_x_237:
[----:B------:R-:W-:Y:S05]  /*9dc0*/  BSYNC.RECONVERGENT B3 ;  /* 0x0000000000037941 */ /* 0x000fea0003800200 */
.L_x_236:
        /* <DEDUP_REMOVED lines=13> */
.L_x_239:
[----:B------:R-:W-:Y:S05]  /*9ea0*/  BSYNC.RECONVERGENT B3 ;  /* 0x0000000000037941 */ /* 0x000fea0003800200 */
.L_x_238:
[----:B------:R-:W0:Y:S02]  /*9eb0*/  LDCU UR4, c[0x0][0x3bc] ;  /* 0x00007780ff0477ac */ /* 0x000e240008000800 */
[----:B0-----:R-:W-:Y:S01]  /*9ec0*/  FMUL R15, R8, UR4 ;  /* 0x00000004080f7c20 */ /* 0x001fe20008400000 */
[----:B------:R-:W-:Y:S01]  /*9ed0*/  FMUL R0, R2, UR4 ;  /* 0x0000000402007c20 */ /* 0x000fe20008400000 */
[----:B------:R-:W-:-:S03]  /*9ee0*/  FMUL R13, R3, UR4 ;  /* 0x00000004030d7c20 */ /* 0x000fc60008400000 */
[----:B------:R0:W-:Y:S04]  /*9ef0*/  STG.E desc[UR10][R6.64+0xc], R15 ;  /* 0x00000c0f06007986 */ /* 0x0001e8000c10190a */
[----:B------:R0:W-:Y:S04]  /*9f00*/  STG.E desc[UR10][R6.64+0x10], R0 ;  /* 0x0000100006007986 */ /* 0x0001e8000c10190a */
[----:B------:R0:W-:Y:S02]  /*9f10*/  STG.E desc[UR10][R6.64+0x14], R13 ;  /* 0x0000140d06007986 */ /* 0x0001e4000c10190a */
.L_x_233:
[----:B------:R-:W-:Y:S05]  /*9f20*/  BSYNC.RECONVERGENT B2 ;  /* 0x0000000000027941 */ /* 0x000fea0003800200 */
.L_x_232:
[----:B------:R-:W1:Y:S01]  /*9f30*/  LDC R3, c[0x0][0x3c0] ;  /* 0x0000f000ff037b82 */ /* 0x000e620000000800 */
[----:B------:R-:W0:Y:S01]  /*9f40*/  LDCU UR4, c[0x0][0x3b8] ;  /* 0x00007700ff0477ac */ /* 0x000e220008000800 */
[----:B------:R2:W-:Y:S01]  /*9f50*/  STG.E desc[UR10][R6.64+0x18], R11 ;  /* 0x0000180b06007986 */ /* 0x0005e2000c10190a */
[----:B------:R-:W-:Y:S01]  /*9f60*/  IMAD.MOV.U32 R19, RZ, RZ, RZ ;  /* 0x000000ffff137224 */ /* 0x000fe200078e00ff */
[----:B------:R-:W3:Y:S02]  /*9f70*/  LDCU UR6, c[0x0][0x3f0] ;  /* 0x00007e00ff0677ac */ /* 0x000ee40008000800 */
[----:B------:R2:W-:Y:S04]  /*9f80*/  STG.E desc[UR10][R6.64+0x1c], R9 ;  /* 0x00001c0906007986 */ /* 0x0005e8000c10190a */
[----:B------:R2:W-:Y:S01]  /*9f90*/  STG.E desc[UR10][R6.64+0x20], R5 ;  /* 0x0000200506007986 */ /* 0x0005e2000c10190a */
[----:B0-----:R-:W-:Y:S01]  /*9fa0*/  FFMA R15, R15, UR4, R25 ;  /* 0x000000040f0f7c23 */ /* 0x001fe20008000019 */
[----:B------:R-:W-:Y:S01]  /*9fb0*/  FFMA R0, R0, UR4, R23 ;  /* 0x0000000400007c23 */ /* 0x000fe20008000017 */
[----:B------:R-:W-:Y:S01]  /*9fc0*/  FFMA R13, R13, UR4, R24 ;  /* 0x000000040d0d7c23 */ /* 0x000fe20008000018 */
[----:B---3--:R-:W-:Y:S01]  /*9fd0*/  UISETP.GE.AND UP0, UPT, UR6, 0x1, UPT ;  /* 0x000000010600788c */ /* 0x008fe2000bf06270 */
[C---:B-1----:R-:W-:Y:S01]  /*9fe0*/  FMUL R2, R3.reuse, 0.5 ;  /* 0x3f00000003027820 */ /* 0x042fe20000400000 */
[----:B------:R-:W-:Y:S01]  /*9ff0*/  FMUL R17, R3, -0.5 ;  /* 0xbf00000003117820 */ /* 0x000fe20000400000 */
[----:B------:R-:W-:-:S02]  /*a000*/  FMNMX R15, R15, R3, PT ;  /* 0x000000030f0f7209 */ /* 0x000fc40003800000 */
[-C--:B------:R-:W-:Y:S02]  /*a010*/  FMNMX R0, R0, R3.reuse, PT ;  /* 0x0000000300007209 */ /* 0x080fe40003800000 */
[----:B------:R-:W-:Y:S02]  /*a020*/  FMNMX R2, R13, R2, PT ;  /* 0x000000020d027209 */ /* 0x000fe40003800000 */
[-C--:B------:R-:W-:Y:S02]  /*a030*/  FMNMX R13, R15, -R3.reuse, !PT ;  /* 0x800000030f0d7209 */ /* 0x080fe40007800000 */
[----:B------:R-:W-:Y:S02]  /*a040*/  FMNMX R15, R0, -R3, !PT ;  /* 0x80000003000f7209 */ /* 0x000fe40007800000 */
[----:B------:R-:W-:Y:S01]  /*a050*/  FMNMX R17, R17, R2, !PT ;  /* 0x0000000211117209 */ /* 0x000fe20007800000 */
[----:B------:R2:W-:Y:S04]  /*a060*/  STG.E desc[UR10][R6.64], R13 ;  /* 0x0000000d06007986 */ /* 0x0005e8000c10190a */
[----:B------:R2:W-:Y:S04]  /*a070*/  STG.E desc[UR10][R6.64+0x4], R15 ;  /* 0x0000040f06007986 */ /* 0x0005e8000c10190a */
[----:B------:R2:W-:Y:S01]  /*a080*/  STG.E desc[UR10][R6.64+0x8], R17 ;  /* 0x0000081106007986 */ /* 0x0005e2000c10190a */
[----:B------:R-:W-:Y:S05]  /*a090*/  BRA.U !UP0, `(.L_x_240) ;  /* 0x0000000d08e47547 */ /* 0x000fea000b800000 */
[----:B------:R-:W-:Y:S01]  /*a0a0*/  UISETP.GE.U32.AND UP0, UPT, UR6, 0x4, UPT ;  /* 0x000000040600788c */ /* 0x000fe2000bf06070 */
[----:B------:R-:W-:Y:S01]  /*a0b0*/  HFMA2 R19, -RZ, RZ, 0, 0 ;  /* 0x00000000ff137431 */ /* 0x000fe200000001ff */
[----:B------:R-:W-:-:S07]  /*a0c0*/  UMOV UR4, URZ ;  /* 0x000000ff00047c82 */ /* 0x000fce0008000000 */
[----:B------:R-:W-:Y:S05]  /*a0d0*/  BRA.U !UP0, `(.L_x_241) ;  /* 0x0000000908ec7547 */ /* 0x000fea000b800000 */
[----:B------:R-:W0:Y:S01]  /*a0e0*/  LDCU.64 UR4, c[0x0][0x388] ;  /* 0x00007100ff0477ac */ /* 0x000e220008000a00 */
[----:B--2---:R-:W1:Y:S01]  /*a0f0*/  LDC.64 R8, c[0x0][0x380] ;  /* 0x0000e000ff087b82 */ /* 0x004e620000000a00 */
[----:B------:R-:W-:Y:S01]  /*a100*/  MOV R19, RZ ;  /* 0x000000ff00137202 */ /* 0x000fe20000000f00 */
[----:B------:R-:W-:-:S04]  /*a110*/  ULOP3.LUT UR6, UR6, 0x7ffffffc, URZ, 0xc0, !UPT ;  /* 0x7ffffffc06067892 */ /* 0x000fc8000f8ec0ff */
[----:B------:R-:W-:Y:S02]  /*a120*/  UIADD3 UR7, UPT, UPT, -UR6, URZ, URZ ;  /* 0x000000ff06077290 */ /* 0x000fe4000fffe1ff */
[----:B0-----:R-:W-:-:S04]  /*a130*/  UIADD3 UR4, UP0, UPT, UR4, 0x58, URZ ;  /* 0x0000005804047890 */ /* 0x001fc8000ff1e0ff */
[----:B------:R-:W-:Y:S02]  /*a140*/  UIADD3.X UR5, UPT, UPT, URZ, UR5, URZ, UP0, !UPT ;  /* 0x00000005ff057290 */ /* 0x000fe400087fe4ff */
[----:B------:R-:W-:-:S04]  /*a150*/  IMAD.U32 R10, RZ, RZ, UR4 ;  /* 0x00000004ff0a7e24 */ /* 0x000fc8000f8e00ff */
[----:B------:R-:W-:-:S07]  /*a160*/  MOV R11, UR5 ;  /* 0x00000005000b7c02 */ /* 0x000fce0008000f00 */
.L_x_274:
[----:B------:R-:W2:Y:S01]  /*a170*/  LDG.E R3, desc[UR10][R10.64+-0x58] ;  /* 0xffffa80a0a037981 */ /* 0x000ea2000c1e1900 */
[----:B------:R-:W-:Y:S01]  /*a180*/  UIADD3 UR7, UPT, UPT, UR7, 0x4, URZ ;  /* 0x0000000407077890 */ /* 0x000fe2000fffe0ff */
[----:B------:R-:W-:Y:S04]  /*a190*/  BSSY.RECONVERGENT B0, `(.L_x_242) ;  /* 0x0000029000007945 */ /* 0x000fe80003800200 */
[----:B------:R-:W-:Y:S01]  /*a1a0*/  BSSY.RELIABLE B1, `(.L_x_243) ;  /* 0x000000a000017945 */ /* 0x000fe20003800100 */
[----:B------:R-:W-:Y:S01]  /*a1b0*/  UISETP.NE.AND UP0, UPT, UR7, URZ, UPT ;  /* 0x000000ff0700728c */ /* 0x000fe2000bf05270 */
[----:B--2---:R-:W-:-:S13]  /*a1c0*/  ISETP.NE.AND P0, PT, R3, R26, PT ;  /* 0x0000001a0300720c */ /* 0x004fda0003f05270 */
[----:B------:R-:W-:Y:S05]  /*a1d0*/  @!P0 BRA `(.L_x_244) ;  /* 0x0000000000148947 */ /* 0x000fea0003800000 */
[----:B------:R-:W2:Y:S02]  /*a1e0*/  LDG.E R5, desc[UR10][R10.64+-0x54] ;  /* 0xffffac0a0a057981 */ /* 0x000ea4000c1e1900 */
[----:B--2---:R-:W-:-:S13]  /*a1f0*/  ISETP.NE.AND P0, PT, R5, R26, PT ;  /* 0x0000001a0500720c */ /* 0x004fda0003f05270 */
[----:B------:R-:W-:Y:S05]  /*a200*/  @P0 BREAK.RELIABLE B1 ;  /* 0x0000000000010942 */ /* 0x000fea0003800100 */
[----:B------:R-:W-:Y:S05]  /*a210*/  @!P0 BRA `(.L_x_245) ;  /* 0x0000000000088947 */ /* 0x000fea0003800000 */
[----:B------:R-:W-:Y:S05]  /*a220*/  BRA `(.L_x_246) ;  /* 0x00000000007c7947 */ /* 0x000fea0003800000 */
.L_x_244:
[----:B------:R0:W5:Y:S02]  /*a230*/  LDG.E R3, desc[UR10][R10.64+-0x54] ;  /* 0xffffac0a0a037981 */ /* 0x000164000c1e1900 */
.L_x_245:
[----:B------:R-:W-:Y:S05]  /*a240*/  BSYNC.RELIABLE B1 ;  /* 0x0000000000017941 */ /* 0x000fea0003800100 */
.L_x_243:
[----:B-1---5:R-:W-:-:S05]  /*a250*/  IMAD.WIDE R2, R3, 0x6c, R8 ;  /* 0x0000006c03027825 */ /* 0x022fca00078e0208 */
[----:B------:R-:W2:Y:S04]  /*a260*/  LDG.E R4, desc[UR10][R2.64+0x4] ;  /* 0x0000040a02047981 */ /* 0x000ea8000c1e1900 */
[----:B------:R-:W3:Y:S04]  /*a270*/  LDG.E R0, desc[UR10][R2.64] ;  /* 0x0000000a02007981 */ /* 0x000ee8000c1e1900 */
[----:B------:R-:W4:Y:S01]  /*a280*/  LDG.E R12, desc[UR10][R2.64+0x8] ;  /* 0x0000080a020c7981 */ /* 0x000f22000c1e1900 */
[----:B------:R-:W-:Y:S01]  /*a290*/  BSSY.RECONVERGENT B1, `(.L_x_247) ;  /* 0x0000013000017945 */ /* 0x000fe20003800200 */
[----:B--2---:R-:W-:Y:S01]  /*a2a0*/  FADD R4, R15, -R4 ;  /* 0x800000040f047221 */ /* 0x004fe20000000000 */
[----:B---3--:R-:W-:-:S03]  /*a2b0*/  FADD R0, R13, -R0 ;  /* 0x800000000d007221 */ /* 0x008fc60000000000 */
[----:B------:R-:W-:Y:S01]  /*a2c0*/  FMUL R5, R4, R4 ;  /* 0x0000000404057220 */ /* 0x000fe20000400000 */
[----:B----4-:R-:W-:-:S03]  /*a2d0*/  FADD R12, R17, -R12 ;  /* 0x8000000c110c7221 */ /* 0x010fc60000000000 */
        /* <DEDUP_REMOVED lines=10> */
.L_x_248:
[----:B------:R-:W-:Y:S01]  /*a380*/  FMUL.FTZ R33, R12, R5 ;  /* 0x000000050c217220 */ /* 0x000fe20000410000 */
[----:B------:R-:W-:-:S03]  /*a390*/  FMUL.FTZ R2, R5, 0.5 ;  /* 0x3f00000005027820 */ /* 0x000fc60000410000 */
[----:B------:R-:W-:-:S04]  /*a3a0*/  FFMA R0, -R33, R33, R12 ;  /* 0x0000002121007223 */ /* 0x000fc8000000010c */
[----:B------:R-:W-:-:S07]  /*a3b0*/  FFMA R33, R0, R2, R33 ;  /* 0x0000000200217223 */ /* 0x000fce0000000021 */
.L_x_249:
[----:B------:R-:W-:Y:S05]  /*a3c0*/  BSYNC.RECONVERGENT B1 ;  /* 0x0000000000017941 */ /* 0x000fea0003800200 */
.L_x_247:
[----:B------:R-:W2:Y:S04]  /*a3d0*/  LDG.E R0, desc[UR10][R10.64+-0x4c] ;  /* 0xffffb40a0a007981 */ /* 0x000ea8000c1e1900 */
[----:B------:R-:W3:Y:S01]  /*a3e0*/  LDG.E R2, desc[UR10][R10.64+-0x50] ;  /* 0xffffb00a0a027981 */ /* 0x000ee2000c1e1900 */
[----:B--2---:R-:W-:-:S04]  /*a3f0*/  FADD R0, -R0, R33 ;  /* 0x0000002100007221 */ /* 0x004fc80000000100 */
[----:B---3--:R-:W-:-:S04]  /*a400*/  FMUL R2, R2, R0 ;  /* 0x0000000002027220 */ /* 0x008fc80000400000 */
[----:B------:R-:W-:-:S07]  /*a410*/  FFMA R19, R0, R2, R19 ;  /* 0x0000000200137223 */ /* 0x000fce0000000013 */
.L_x_246:
[----:B------:R-:W-:Y:S05]  /*a420*/  BSYNC.RECONVERGENT B0 ;  /* 0x0000000000007941 */ /* 0x000fea0003800200 */
.L_x_242:
        /* <DEDUP_REMOVED lines=11> */
.L_x_252:
[----:B------:R2:W5:Y:S02]  /*a4e0*/  LDG.E R3, desc[UR10][R10.64+-0x28] ;  /* 0xffffd80a0a037981 */ /* 0x000564000c1e1900 */
.L_x_253:
[----:B------:R-:W-:Y:S05]  /*a4f0*/  BSYNC.RELIABLE B1 ;  /* 0x0000000000017941 */ /* 0x000fea0003800100 */
.L_x_251:
[----:B-1---5:R-:W-:-:S05]  /*a500*/  IMAD.WIDE R2, R3, 0x6c, R8 ;  /* 0x0000006c03027825 */ /* 0x022fca00078e0208 */
[----:B------:R-:W3:Y:S04]  /*a510*/  LDG.E R4, desc[UR10][R2.64+0x4] ;  /* 0x0000040a02047981 */ /* 0x000ee8000c1e1900 */
[----:B------:R-:W4:Y:S04]  /*a520*/  LDG.E R0, desc[UR10][R2.64] ;  /* 0x0000000a02007981 */ /* 0x000f28000c1e1900 */
[----:B------:R-:W2:Y:S01]  /*a530*/  LDG.E R12, desc[UR10][R2.64+0x8] ;  /* 0x0000080a020c7981 */ /* 0x000ea2000c1e1900 */
[----:B------:R-:W-:Y:S01]  /*a540*/  BSSY.RECONVERGENT B1, `(.L_x_255) ;  /* 0x0000013000017945 */ /* 0x000fe20003800200 */
[----:B---3--:R-:W-:Y:S01]  /*a550*/  FADD R4, R15, -R4 ;  /* 0x800000040f047221 */ /* 0x008fe20000000000 */
[----:B----4-:R-:W-:-:S03]  /*a560*/  FADD R0, R13, -R0 ;  /* 0x800000000d007221 */ /* 0x010fc60000000000 */
[----:B------:R-:W-:Y:S01]  /*a570*/  FMUL R5, R4, R4 ;  /* 0x0000000404057220 */ /* 0x000fe20000400000 */
[----:B--2---:R-:W-:-:S03]  /*a580*/  FADD R12, R17, -R12 ;  /* 0x8000000c110c7221 */ /* 0x004fc60000000000 */
[----:B------:R-:W-:-:S04]  /*a590*/  FFMA R5, R0, R0, R5 ;  /* 0x0000000000057223 */ /* 0x000fc80000000005 */
[----:B------:R-:W-:-:S04]  /*a5a0*/  FFMA R12, R12, R12, R5 ;  /* 0x0000000c0c0c7223 */ /* 0x000fc80000000005 */
[----:B------:R1:W2:Y:S01]  /*a5b0*/  MUFU.RSQ R5, R12 ;  /* 0x0000000c00057308 */ /* 0x0002a20000001400 */
[----:B------:R-:W-:-:S04]  /*a5c0*/  IADD3 R0, PT, PT, R12, -0xd000000, RZ ;  /* 0xf30000000c007810 */ /* 0x000fc80007ffe0ff */
[----:B------:R-:W-:-:S13]  /*a5d0*/  ISETP.GT.U32.AND P0, PT, R0, 0x727fffff, PT ;  /* 0x727fffff0000780c */ /* 0x000fda0003f04070 */
[----:B-12---:R-:W-:Y:S05]  /*a5e0*/  @!P0 BRA `(.L_x_256) ;  /* 0x0000000000108947 */ /* 0x006fea0003800000 */
[----:B------:R-:W-:Y:S02]  /*a5f0*/  MOV R3, R12 ;  /* 0x0000000c00037202 */ /* 0x000fe40000000f00 */
[----:B------:R-:W-:-:S07]  /*a600*/  MOV R4, 0xa620 ;  /* 0x0000a62000047802 */ /* 0x000fce0000000f00 */
[----:B0-----:R-:W-:Y:S05]  /*a610*/  CALL.REL.NOINC `($__internal_2_$__cuda_sm20_sqrt_rn_f32_slowpath) ;  /* 0x0000000c00607944 */ /* 0x001fea0003c00000 */
[----:B------:R-:W-:Y:S05]  /*a620*/  BRA `(.L_x_257) ;  /* 0x0000000000107947 */ /* 0x000fea0003800000 */
.L_x_256:
[----:B------:R-:W-:Y:S01]  /*a630*/  FMUL.FTZ R33, R12, R5 ;  /* 0x000000050c217220 */ /* 0x000fe20000410000 */
[----:B------:R-:W-:-:S03]  /*a640*/  FMUL.FTZ R2, R5, 0.5 ;  /* 0x3f00000005027820 */ /* 0x000fc60000410000 */
[----:B------:R-:W-:-:S04]  /*a650*/  FFMA R0, -R33, R33, R12 ;  /* 0x0000002121007223 */ /* 0x000fc8000000010c */
[----:B------:R-:W-:-:S07]  /*a660*/  FFMA R33, R0, R2, R33 ;  /* 0x0000000200217223 */ /* 0x000fce0000000021 */
.L_x_257:
[----:B------:R-:W-:Y:S05]  /*a670*/  BSYNC.RECONVERGENT B1 ;  /* 0x0000000000017941 */ /* 0x000fea0003800200 */
.L_x_255:
[----:B------:R-:W2:Y:S04]  /*a680*/  LDG.E R0, desc[UR10][R10.64+-0x20] ;  /* 0xffffe00a0a007981 */ /* 0x000ea8000c1e1900 */
[----:B------:R-:W3:Y:S01]  /*a690*/  LDG.E R2, desc[UR10][R10.64+-0x24] ;  /* 0xffffdc0a0a027981 */ /* 0x000ee2000c1e1900 */
[----:B--2---:R-:W-:-:S04]  /*a6a0*/  FADD R0, -R0, R33 ;  /* 0x0000002100007221 */ /* 0x004fc80000000100 */
[----:B---3--:R-:W-:-:S04]  /*a6b0*/  FMUL R2, R2, R0 ;  /* 0x0000000002027220 */ /* 0x008fc80000400000 */
[----:B------:R-:W-:-:S07]  /*a6c0*/  FFMA R19, R0, R2, R19 ;  /* 0x0000000200137223 */ /* 0x000fce0000000013 */
.L_x_254:
[----:B------:R-:W-:Y:S05]  /*a6d0*/  BSYNC.RECONVERGENT B0 ;  /* 0x0000000000007941 */ /* 0x000fea0003800200 */
.L_x_250:
        /* <DEDUP_REMOVED lines=11> */
.L_x_260:
[----:B------:R2:W5:Y:S02]  /*a790*/  LDG.E R3, desc[UR10][R10.64+0x4] ;  /* 0x0000040a0a037981 */ /* 0x000564000c1e1900 */
.L_x_261:
[----:B------:R-:W-:Y:S05]  /*a7a0*/  BSYNC.RELIABLE B1 ;  /* 0x0000000000017941 */ /* 0x000fea0003800100 */
.L_x_259:
        /* <DEDUP_REMOVED lines=19> */
.L_x_264:
[----:B------:R-:W-:Y:S01]  /*a8e0*/  FMUL.FTZ R33, R12, R5 ;  /* 0x000000050c217220 */ /* 0x000fe20000410000 */
[----:B------:R-:W-:-:S03]  /*a8f0*/  FMUL.FTZ R2, R5, 0.5 ;  /* 0x3f00000005027820 */ /* 0x000fc60000410000 */
[----:B------:R-:W-:-:S04]  /*a900*/  FFMA R0, -R33, R33, R12 ;  /* 0x0000002121007223 */ /* 0x000fc8000000010c */
[----:B------:R-:W-:-:S07]  /*a910*/  FFMA R33, R0, R2, R33 ;  /* 0x0000000200217223 */ /* 0x000fce0000000021 */
.L_x_265:
[----:B------:R-:W-:Y:S05]  /*a920*/  BSYNC.RECONVERGENT B1 ;  /* 0x0000000000017941 */ /* 0x000fea0003800200 */
.L_x_263:
[----:B------:R-:W2:Y:S04]  /*a930*/  LDG.E R0, desc[UR10][R10.64+0xc] ;  /* 0x00000c0a0a007981 */ /* 0x000ea8000c1e1900 */
[----:B------:R-:W3:Y:S01]  /*a940*/  LDG.E R2, desc[UR10][R10.64+0x8] ;  /* 0x0000080a0a027981 */ /* 0x000ee2000c1e1900 */
[----:B--2---:R-:W-:-:S04]  /*a950*/  FADD R0, -R0, R33 ;  /* 0x0000002100007221 */ /* 0x004fc80000000100 */
[----:B---3--:R-:W-:-:S04]  /*a960*/  FMUL R2, R2, R0 ;  /* 0x0000000002027220 */ /* 0x008fc80000400000 */
[----:B------:R-:W-:-:S07]  /*a970*/  FFMA R19, R0, R2, R19 ;  /* 0x0000000200137223 */ /* 0x000fce0000000013 */
.L_x_262:
[----:B------:R-:W-:Y:S05]  /*a980*/  BSYNC.RECONVERGENT B0 ;  /* 0x0000000000007941 */ /* 0x000fea0003800200 */
.L_x_258:
        /* <DEDUP_REMOVED lines=11> */
.L_x_268:
[----:B------:R2:W5:Y:S02]  /*aa40*/  LDG.E R3, desc[UR10][R10.64+0x30] ;  /* 0x0000300a0a037981 */ /* 0x000564000c1e1900 */
.L_x_269:
[----:B------:R-:W-:Y:S05]  /*aa50*/  BSYNC.RELIABLE B1 ;  /* 0x0000000000017941 */ /* 0x000fea0003800100 */
.L_x_267:
        /* <DEDUP_REMOVED lines=19> */
.L_x_272:
[----:B------:R-:W-:Y:S01]  /*ab90*/  FMUL.FTZ R33, R12, R5 ;  /* 0x000000050c217220 */ /* 0x000fe20000410000 */
[----:B------:R-:W-:-:S03]  /*aba0*/  FMUL.FTZ R2, R5, 0.5 ;  /* 0x3f00000005027820 */ /* 0x000fc60000410000 */
[----:B------:R-:W-:-:S04]  /*abb0*/  FFMA R0, -R33, R33, R12 ;  /* 0x0000002121007223 */ /* 0x000fc8000000010c */
[----:B------:R-:W-:-:S07]  /*abc0*/  FFMA R33, R0, R2, R33 ;  /* 0x0000000200217223 */ /* 0x000fce0000000021 */
.L_x_273:
[----:B------:R-:W-:Y:S05]  /*abd0*/  BSYNC.RECONVERGENT B1 ;  /* 0x0000000000017941 */ /* 0x000fea0003800200 */
.L_x_271:
[----:B------:R-:W2:Y:S04]  /*abe0*/  LDG.E R0, desc[UR10][R10.64+0x38] ;  /* 0x0000380a0a007981 */ /* 0x000ea8000c1e1900 */
[----:B------:R-:W3:Y:S01]  /*abf0*/  LDG.E R2, desc[UR10][R10.64+0x34] ;  /* 0x0000340a0a027981 */ /* 0x000ee2000c1e1900 */
[----:B--2---:R-:W-:-:S04]  /*ac00*/  FADD R0, -R0, R33 ;  /* 0x0000002100007221 */ /* 0x004fc80000000100 */
[----:B---3--:R-:W-:-:S04]  /*ac10*/  FMUL R2, R2, R0 ;  /* 0x0000000002027220 */ /* 0x008fc80000400000 */
[----:B------:R-:W-:-:S07]  /*ac20*/  FFMA R19, R0, R2, R19 ;  /* 0x0000000200137223 */ /* 0x000fce0000000013 */
.L_x_270:
[----:B------:R-:W-:Y:S05]  /*ac30*/  BSYNC.RECONVERGENT B0 ;  /* 0x0000000000007941 */ /* 0x000fea0003800200 */
.L_x_266:
[----:B------:R-:W-:Y:S05]  /*ac40*/  WARPSYNC.ALL ;  /* 0x0000000000007948 */ /* 0x000fea0003800000 */
[----:B0-----:R-:W-:-:S04]  /*ac50*/  IADD3 R10, P0, PT, R10, 0xb0, RZ ;  /* 0x000000b00a0a7810 */ /* 0x001fc80007f1e0ff */
[----:B------:R-:W-:Y:S01]  /*ac60*/  IADD3.X R11, PT, PT, RZ, R11, RZ, P0, !PT ;  /* 0x0000000bff0b7210 */ /* 0x000fe200007fe4ff */
[----:B------:R-:W-:Y:S08]  /*ac70*/  BRA.U UP0, `(.L_x_274) ;  /* 0xfffffff5003c7547 */ /* 0x000ff0000b83ffff */
[----:B------:R-:W-:-:S05]  /*ac80*/  UMOV UR4, UR6 ;  /* 0x0000000600047c82 */ /* 0x000fca0008000000 */
.L_x_241:
[----:B------:R-:W-:-:S09]  /*ac90*/  UISETP.NE.AND UP0, UPT, UR8, URZ, UPT ;  /* 0x000000ff0800728c */ /* 0x000fd2000bf05270 */
[----:B------:R-:W-:Y:S05]  /*aca0*/  BRA.U !UP0, `(.L_x_240) ;  /* 0x0000000108e07547 */ /* 0x000fea000b800000 */
[----:B------:R-:W0:Y:S01]  /*acb0*/  LDCU.64 UR6, c[0x0][0x388] ;  /* 0x00007100ff0677ac */ /* 0x000e220008000a00 */
[----:B--2---:R-:W2:Y:S01]  /*acc0*/  LDC.64 R10, c[0x0][0x380] ;  /* 0x0000e000ff0a7b82 */ /* 0x004ea20000000a00 */
[----:B------:R-:W-:Y:S02]  /*acd0*/  UIADD3 UR5, UPT, UPT, -UR8, URZ, URZ ;  /* 0x000000ff08057290 */ /* 0x000fe4000fffe1ff */
[----:B0-----:R-:W-:-:S04]  /*ace0*/  UIMAD.WIDE.U32 UR6, UR4, 0x2c, UR6 ;  /* 0x0000002c040678a5 */ /* 0x001fc8000f8e0006 */
[----:B------:R-:W-:-:S04]  /*acf0*/  UIADD3 UR9, UP0, UPT, UR6, 0x8, URZ ;  /* 0x0000000806097890 */ /* 0x000fc8000ff1e0ff */
[----:B------:R-:W-:Y:S02]  /*ad00*/  UIADD3.X UR6, UPT, UPT, URZ, UR7, URZ, UP0, !UPT ;  /* 0x00000007ff067290 */ /* 0x000fe400087fe4ff */
[----:B-1----:R-:W-:-:S04]  /*ad10*/  MOV R8, UR9 ;  /* 0x0000000900087c02 */ /* 0x002fc80008000f00 */
[----:B------:R-:W-:-:S07]  /*ad20*/  IMAD.U32 R9, RZ, RZ, UR6 ;  /* 0x00000006ff097e24 */ /* 0x000fce000f8e00ff */
.L_x_283:
[----:B------:R-:W3:Y:S01]  /*ad30*/  LDG.E R3, desc[UR10][R8.64+-0x8] ;  /* 0xfffff80a08037981 */ /* 0x000ee2000c1e1900 */
[----:B------:R-:W-:Y:S01]  /*ad40*/  UIADD3 UR5, UPT, UPT, UR5, 0x1, URZ ;  /* 0x0000000105057890 */ /* 0x000fe2000fffe0ff */
[----:B------:R-:W-:Y:S04]  /*ad50*/  BSSY.RECONVERGENT B0, `(.L_x_275) ;  /* 0x0000029000007945 */ /* 0x000fe80003800200 */
[----:B------:R-:W-:Y:S01]  /*ad60*/  BSSY.RELIABLE B1, `(.L_x_276) ;  /* 0x000000a000017945 */ /* 0x000fe20003800100 */
[----:B------:R-:W-:Y:S01]  /*ad70*/  UISETP.NE.AND UP0, UPT, UR5, URZ, UPT ;  /* 0x000000ff0500728c */ /* 0x000fe2000bf05270 */
[----:B---3--:R-:W-:-:S13]  /*ad80*/  ISETP.NE.AND P0, PT, R3, R26, PT ;  /* 0x0000001a0300720c */ /* 0x008fda0003f05270 */
[----:B------:R-:W-:Y:S05]  /*ad90*/  @!P0 BRA `(.L_x_277) ;  /* 0x0000000000148947 */ /* 0x000fea0003800000 */
[----:B------:R-:W3:Y:S02]  /*ada0*/  LDG.E R5, desc[UR10][R8.64+-0x4] ;  /* 0xfffffc0a08057981 */ /* 0x000ee4000c1e1900 */
[----:B---3--:R-:W-:-:S13]  /*adb0*/  ISETP.NE.AND P0, PT, R5, R26, PT ;  /* 0x0000001a0500720c */ /* 0x008fda0003f05270 */
[----:B------:R-:W-:Y:S05]  /*adc0*/  @P0 BREAK.RELIABLE B1 ;  /* 0x0000000000010942 */ /* 0x000fea0003800100 */
[----:B------:R-:W-:Y:S05]  /*add0*/  @!P0 BRA `(.L_x_278) ;  /* 0x0000000000088947 */ /* 0x000fea0003800000 */
[----:B------:R-:W-:Y:S05]  /*ade0*/  BRA `(.L_x_279) ;  /* 0x00000000007c7947 */ /* 0x000fea0003800000 */
.L_x_277:
[----:B------:R0:W5:Y:S02]  /*adf0*/  LDG.E R3, desc[UR10][R8.64+-0x4] ;  /* 0xfffffc0a08037981 */ /* 0x000164000c1e1900 */
.L_x_278:
[----:B------:R-:W-:Y:S05]  /*ae00*/  BSYNC.RELIABLE B1 ;  /* 0x0000000000017941 */ /* 0x000fea0003800100 */
.L_x_276:
[----:B--2--5:R-:W-:-:S05]  /*ae10*/  IMAD.WIDE R2, R3, 0x6c, R10 ;  /* 0x0000006c03027825 */ /* 0x024fca00078e020a */
        /* <DEDUP_REMOVED lines=18> */
.L_x_281:
[----:B------:R-:W-:Y:S01]  /*af40*/  FMUL.FTZ R33, R12, R5 ;  /* 0x000000050c217220 */ /* 0x000fe20000410000 */
[----:B------:R-:W-:-:S03]  /*af50*/  FMUL.FTZ R2, R5, 0.5 ;  /* 0x3f00000005027820 */ /* 0x000fc60000410000 */
[----:B------:R-:W-:-:S04]  /*af60*/  FFMA R0, -R33, R33, R12 ;  /* 0x0000002121007223 */ /* 0x000fc8000000010c */
[----:B------:R-:W-:-:S07]  /*af70*/  FFMA R33, R0, R2, R33 ;  /* 0x0000000200217223 */ /* 0x000fce0000000021 */
.L_x_282:
[----:B------:R-:W-:Y:S05]  /*af80*/  BSYNC.RECONVERGENT B1 ;  /* 0x0000000000017941 */ /* 0x000fea0003800200 */
.L_x_280:
[----:B------:R-:W2:Y:S04]  /*af90*/  LDG.E R0, desc[UR10][R8.64+0x4] ;  /* 0x0000040a08007981 */ /* 0x000ea8000c1e1900 */
[----:B------:R-:W3:Y:S01]  /*afa0*/  LDG.E R2, desc[UR10][R8.64] ;  /* 0x0000000a08027981 */ /* 0x000ee2000c1e1900 */
[----:B--2---:R-:W-:-:S04]  /*afb0*/  FADD R0, -R0, R33 ;  /* 0x0000002100007221 */ /* 0x004fc80000000100 */
[----:B---3--:R-:W-:-:S04]  /*afc0*/  FMUL R2, R2, R0 ;  /* 0x0000000002027220 */ /* 0x008fc80000400000 */
[----:B------:R-:W-:-:S07]  /*afd0*/  FFMA R19, R0, R2, R19 ;  /* 0x0000000200137223 */ /* 0x000fce0000000013 */
.L_x_279:
[----:B------:R-:W-:Y:S05]  /*afe0*/  BSYNC.RECONVERGENT B0 ;  /* 0x0000000000007941 */ /* 0x000fea0003800200 */
.L_x_275:
[----:B------:R-:W-:Y:S05]  /*aff0*/  WARPSYNC.ALL ;  /* 0x0000000000007948 */ /* 0x000fea0003800000 */
[----:B0-----:R-:W-:-:S05]  /*b000*/  IADD3 R8, P0, PT, R8, 0x2c, RZ ;  /* 0x0000002c08087810 */ /* 0x001fca0007f1e0ff */
[----:B------:R-:W-:Y:S01]  /*b010*/  IMAD.X R9, RZ, RZ, R9, P0 ;  /* 0x000000ffff097224 */ /* 0x000fe200000e0609 */
[----:B------:R-:W-:Y:S07]  /*b020*/  BRA.U UP0, `(.L_x_283) ;  /* 0xfffffffd00407547 */ /* 0x000fee000b83ffff */
.L_x_240:
[----:B------:R-:W-:Y:S01]  /*b030*/  STG.E desc[UR10][R6.64+0x50], R19 ;  /* 0x0000501306007986 */ /* 0x000fe2000c10190a */
[----:B------:R-:W-:Y:S05]  /*b040*/  EXIT ;  /* 0x000000000000794d */ /* 0x000fea0003800000 */
        .weak           $__internal_1_$__cuda_sm20_rcp_rn_f32_slowpath
        .type           $__internal_1_$__cuda_sm20_rcp_rn_f32_slowpath,@function
        .size           $__internal_1_$__cuda_sm20_rcp_rn_f32_slowpath,($__internal_2_$__cuda_sm20_sqrt_rn_f32_slowpath - $__internal_1_$__cuda_sm20_rcp_rn_f32_slowpath)
$__internal_1_$__cuda_sm20_rcp_rn_f32_slowpath:
[----:B------:R-:W-:Y:S01]  /*b050*/  SHF.L.U32 R3, R2, 0x1, RZ ;  /* 0x0000000102037819 */ /* 0x000fe200000006ff */
[----:B------:R-:W-:Y:S03]  /*b060*/  BSSY.RECONVERGENT B1, `(.L_x_284) ;  /* 0x0000030000017945 */ /* 0x000fe60003800200 */
[----:B------:R-:W-:-:S04]  /*b070*/  SHF.R.U32.HI R28, RZ, 0x18, R3 ;  /* 0x00000018ff1c7819 */ /* 0x000fc80000011603 */
[----:B------:R-:W-:-:S13]  /*b080*/  ISETP.NE.U32.AND P0, PT, R28, RZ, PT ;  /* 0x000000ff1c00720c */ /* 0x000fda0003f05070 */
[----:B------:R-:W-:Y:S05]  /*b090*/  @P0 BRA `(.L_x_285) ;  /* 0x0000000000280947 */ /* 0x000fea0003800000 */
[----:B------:R-:W-:-:S04]  /*b0a0*/  SHF.L.U32 R3, R2, 0x1, RZ ;  /* 0x0000000102037819 */ /* 0x000fc800000006ff */
[----:B------:R-:W-:-:S13]  /*b0b0*/  ISETP.NE.AND P0, PT, R3, RZ, PT ;  /* 0x000000ff0300720c */ /* 0x000fda0003f05270 */
[----:B------:R-:W-:Y:S01]  /*b0c0*/  @P0 FFMA R12, R2, 1.84467440737095516160e+19, RZ ;  /* 0x5f800000020c0823 */ /* 0x000fe200000000ff */
[----:B------:R-:W-:Y:S08]  /*b0d0*/  @!P0 MUFU.RCP R10, R2 ;  /* 0x00000002000a8308 */ /* 0x000ff00000001000 */
[----:B------:R-:W0:Y:S02]  /*b0e0*/  @P0 MUFU.RCP R3, R12 ;  /* 0x0000000c00030308 */ /* 0x000e240000001000 */
[----:B0-----:R-:W-:-:S04]  /*b0f0*/  @P0 FFMA R13, R12, R3, -1 ;  /* 0xbf8000000c0d0423 */ /* 0x001fc80000000003 */
[----:B------:R-:W-:-:S04]  /*b100*/  @P0 FADD.FTZ R28, -R13, -RZ ;  /* 0x800000ff0d1c0221 */ /* 0x000fc80000010100 */
[----:B------:R-:W-:-:S04]  /*b110*/  @P0 FFMA R3, R3, R28, R3 ;  /* 0x0000001c03030223 */ /* 0x000fc80000000003 */
[----:B------:R-:W-:Y:S01]  /*b120*/  @P0 FFMA R10, R3, 1.84467440737095516160e+19, RZ ;  /* 0x5f800000030a0823 */ /* 0x000fe200000000ff */
[----:B------:R-:W-:Y:S06]  /*b130*/  BRA `(.L_x_286) ;  /* 0x0000000000887947 */ /* 0x000fec0003800000 */
.L_x_285:
[----:B------:R-:W-:-:S05]  /*b140*/  VIADD R30, R28, 0xffffff03 ;  /* 0xffffff031c1e7836 */ /* 0x000fca0000000000 */
[----:B------:R-:W-:-:S13]  /*b150*/  ISETP.GT.U32.AND P0, PT, R30, 0x1, PT ;  /* 0x000000011e00780c */ /* 0x000fda0003f04070 */
[----:B------:R-:W-:Y:S05]  /*b160*/  @P0 BRA `(.L_x_287) ;  /* 0x0000000000780947 */ /* 0x000fea0003800000 */
[----:B------:R-:W-:Y:S01]  /*b170*/  LOP3.LUT R3, R2, 0x7fffff, RZ, 0xc0, !PT ;  /* 0x007fffff02037812 */ /* 0x000fe200078ec0ff */
[----:B------:R-:W-:-:S03]  /*b180*/  HFMA2 R29, -RZ, RZ, 0, 1.78813934326171875e-07 ;  /* 0x00000003ff1d7431 */ /* 0x000fc600000001ff */
[----:B------:R-:W-:-:S04]  /*b190*/  LOP3.LUT R3, R3, 0x3f800000, RZ, 0xfc, !PT ;  /* 0x3f80000003037812 */ /* 0x000fc800078efcff */
[----:B------:R-:W0:Y:S01]  /*b1a0*/  MUFU.RCP R10, R3 ;  /* 0x00000003000a7308 */ /* 0x000e220000001000 */
[----:B------:R-:W-:Y:S01]  /*b1b0*/  SHF.L.U32 R29, R29, R30, RZ ;  /* 0x0000001e1d1d7219 */ /* 0x000fe200000006ff */
[----:B0-----:R-:W-:-:S04]  /*b1c0*/  FFMA R12, R3, R10, -1 ;  /* 0xbf800000030c7423 */ /* 0x001fc8000000000a */
[----:B------:R-:W-:-:S04]  /*b1d0*/  FADD.FTZ R13, -R12, -RZ ;  /* 0x800000ff0c0d7221 */ /* 0x000fc80000010100 */
[CCC-:B------:R-:W-:Y:S01]  /*b1e0*/  FFMA.RM R12, R10.reuse, R13.reuse, R10.reuse ;  /* 0x0000000d0a0c7223 */ /* 0x1c0fe2000000400a */
[----:B------:R-:W-:-:S04]  /*b1f0*/  FFMA.RP R13, R10, R13, R10 ;  /* 0x0000000d0a0d7223 */ /* 0x000fc8000000800a */
[C---:B------:R-:W-:Y:S02]  /*b200*/  LOP3.LUT R10, R12.reuse, 0x7fffff, RZ, 0xc0, !PT ;  /* 0x007fffff0c0a7812 */ /* 0x040fe400078ec0ff */
[----:B------:R-:W-:Y:S02]  /*b210*/  FSETP.NEU.FTZ.AND P0, PT, R12, R13, PT ;  /* 0x0000000d0c00720b */ /* 0x000fe40003f1d000 */
[----:B------:R-:W-:Y:S02]  /*b220*/  LOP3.LUT R10, R10, 0x800000, RZ, 0xfc, !PT ;  /* 0x008000000a0a7812 */ /* 0x000fe400078efcff */
[----:B------:R-:W-:Y:S02]  /*b230*/  SEL R12, RZ, 0xffffffff, !P0 ;  /* 0xffffffffff0c7807 */ /* 0x000fe40004000000 */
[----:B------:R-:W-:Y:S02]  /*b240*/  LOP3.LUT R29, R29, R10, RZ, 0xc0, !PT ;  /* 0x0000000a1d1d7212 */ /* 0x000fe400078ec0ff */
[----:B------:R-:W-:-:S02]  /*b250*/  IADD3 R3, PT, PT, -R12, RZ, RZ ;  /* 0x000000ff0c037210 */ /* 0x000fc40007ffe1ff */
[-C--:B------:R-:W-:Y:S02]  /*b260*/  SHF.R.U32.HI R29, RZ, R30.reuse, R29 ;  /* 0x0000001eff1d7219 */ /* 0x080fe4000001161d */
[----:B------:R-:W-:Y:S02]  /*b270*/  LOP3.LUT P1, RZ, R3, R30, R10, 0xf8, !PT ;  /* 0x0000001e03ff7212 */ /* 0x000fe4000782f80a */
[C---:B------:R-:W-:Y:S02]  /*b280*/  LOP3.LUT P0, RZ, R29.reuse, 0x1, RZ, 0xc0, !PT ;  /* 0x000000011dff7812 */ /* 0x040fe4000780c0ff */
[----:B------:R-:W-:-:S04]  /*b290*/  LOP3.LUT P2, RZ, R29, 0x2, RZ, 0xc0, !PT ;  /* 0x000000021dff7812 */ /* 0x000fc8000784c0ff */
[----:B------:R-:W-:Y:S02]  /*b2a0*/  PLOP3.LUT P0, PT, P0, P1, P2, 0xe0, 0x0 ;  /* 0x000000000000781c */ /* 0x000fe40000703c20 */
[----:B------:R-:W-:Y:S02]  /*b2b0*/  LOP3.LUT P1, RZ, R2, 0x7fffff, RZ, 0xc0, !PT ;  /* 0x007fffff02ff7812 */ /* 0x000fe4000782c0ff */
[----:B------:R-:W-:-:S05]  /*b2c0*/  SEL R3, RZ, 0x1, !P0 ;  /* 0x00000001ff037807 */ /* 0x000fca0004000000 */
[----:B------:R-:W-:-:S05]  /*b2d0*/  IMAD.MOV R3, RZ, RZ, -R3 ;  /* 0x000000ffff037224 */ /* 0x000fca00078e0a03 */
[----:B------:R-:W-:Y:S02]  /*b2e0*/  ISETP.GE.AND P0, PT, R3, RZ, PT ;  /* 0x000000ff0300720c */ /* 0x000fe40003f06270 */
[----:B------:R-:W-:-:S04]  /*b2f0*/  IADD3 R3, PT, PT, R28, -0xfc, RZ ;  /* 0xffffff041c037810 */ /* 0x000fc80007ffe0ff */
[----:B------:R-:W-:-:S07]  /*b300*/  SHF.R.U32.HI R3, RZ, R3, R10 ;  /* 0x00000003ff037219 */ /* 0x000fce000001160a */
[----:B------:R-:W-:-:S05]  /*b310*/  @!P0 IADD3 R3, PT, PT, R3, 0x1, RZ ;  /* 0x0000000103038810 */ /* 0x000fca0007ffe0ff */
[----:B------:R-:W-:-:S05]  /*b320*/  @!P1 IMAD.SHL.U32 R3, R3, 0x2, RZ ;  /* 0x0000000203039824 */ /* 0x000fca00078e00ff */
[----:B------:R-:W-:Y:S01]  /*b330*/  LOP3.LUT R10, R3, 0x80000000, R2, 0xf8, !PT ;  /* 0x80000000030a7812 */ /* 0x000fe200078ef802 */
[----:B------:R-:W-:Y:S06]  /*b340*/  BRA `(.L_x_286) ;  /* 0x0000000000047947 */ /* 0x000fec0003800000 */
.L_x_287:
[----:B------:R0:W1:Y:S02]  /*b350*/  MUFU.RCP R10, R2 ;  /* 0x00000002000a7308 */ /* 0x0000640000001000 */
.L_x_286:
[----:B------:R-:W-:Y:S05]  /*b360*/  BSYNC.RECONVERGENT B1 ;  /* 0x0000000000017941 */ /* 0x000fea0003800200 */
.L_x_284:
[----:B------:R-:W-:Y:S01]  /*b370*/  HFMA2 R3, -RZ, RZ, 0, 0 ;  /* 0x00000000ff037431 */ /* 0x000fe200000001ff */
[----:B0-----:R-:W-:-:S04]  /*b380*/  MOV R2, R4 ;  /* 0x0000000400027202 */ /* 0x001fc80000000f00 */
[----:B-1----:R-:W-:Y:S05]  /*b390*/  RET.REL.NODEC R2 `(dual_graph_unified_kernel) ;  /* 0xffffff4c02187950 */ /* 0x002fea0003c3ffff */
        .weak           $__internal_2_$__cuda_sm20_sqrt_rn_f32_slowpath
        .type           $__internal_2_$__cuda_sm20_sqrt_rn_f32_slowpath,@function
        .size           $__internal_2_$__cuda_sm20_sqrt_rn_f32_slowpath,($__internal_3_$__cuda_sm3x_div_rn_noftz_f32_slowpath - $__internal_2_$__cuda_sm20_sqrt_rn_f32_slowpath)
$__internal_2_$__cuda_sm20_sqrt_rn_f32_slowpath:
[----:B------:R-:W-:-:S13]  /*b3a0*/  LOP3.LUT P0, RZ, R3, 0x7fffffff, RZ, 0xc0, !PT ;  /* 0x7fffffff03ff7812 */ /* 0x000fda000780c0ff */
[----:B------:R-:W-:Y:S01]  /*b3b0*/  @!P0 IMAD.MOV.U32 R33, RZ, RZ, R3 ;  /* 0x000000ffff218224 */ /* 0x000fe200078e0003 */
[----:B------:R-:W-:Y:S06]  /*b3c0*/  @!P0 BRA `(.L_x_288) ;  /* 0x0000000000408947 */ /* 0x000fec0003800000 */
[----:B------:R-:W-:-:S13]  /*b3d0*/  FSETP.GEU.FTZ.AND P0, PT, R3, RZ, PT ;  /* 0x000000ff0300720b */ /* 0x000fda0003f1e000 */
[----:B------:R-:W-:Y:S01]  /*b3e0*/  @!P0 MOV R33, 0x7fffffff ;  /* 0x7fffffff00218802 */ /* 0x000fe20000000f00 */
[----:B------:R-:W-:Y:S06]  /*b3f0*/  @!P0 BRA `(.L_x_288) ;  /* 0x0000000000348947 */ /* 0x000fec0003800000 */
[----:B------:R-:W-:-:S13]  /*b400*/  FSETP.GTU.FTZ.AND P0, PT, |R3|, +INF , PT ;  /* 0x7f8000000300780b */ /* 0x000fda0003f1c200 */
[----:B------:R-:W-:Y:S01]  /*b410*/  @P0 FADD.FTZ R33, R3, 1 ;  /* 0x3f80000003210421 */ /* 0x000fe20000010000 */
[----:B------:R-:W-:Y:S06]  /*b420*/  @P0 BRA `(.L_x_288) ;  /* 0x0000000000280947 */ /* 0x000fec0003800000 */
[----:B------:R-:W-:-:S13]  /*b430*/  FSETP.NEU.FTZ.AND P0, PT, |R3|, +INF , PT ;  /* 0x7f8000000300780b */ /* 0x000fda0003f1d200 */
[----:B------:R-:W-:Y:S01]  /*b440*/  @P0 FFMA R34, R3, 1.84467440737095516160e+19, RZ ;  /* 0x5f80000003220823 */ /* 0x000fe200000000ff */
[----:B------:R-:W-:-:S03]  /*b450*/  @!P0 MOV R33, R3 ;  /* 0x0000000300218202 */ /* 0x000fc60000000f00 */
[----:B------:R-:W0:Y:S02]  /*b460*/  @P0 MUFU.RSQ R27, R34 ;  /* 0x00000022001b0308 */ /* 0x000e240000001400 */
[----:B0-----:R-:W-:Y:S01]  /*b470*/  @P0 FMUL.FTZ R29, R34, R27 ;  /* 0x0000001b221d0220 */ /* 0x001fe20000410000 */
[----:B------:R-:W-:-:S03]  /*b480*/  @P0 FMUL.FTZ R27, R27, 0.5 ;  /* 0x3f0000001b1b0820 */ /* 0x000fc60000410000 */
[----:B------:R-:W-:-:S04]  /*b490*/  @P0 FADD.FTZ R28, -R29, -RZ ;  /* 0x800000ff1d1c0221 */ /* 0x000fc80000010100 */
[----:B------:R-:W-:-:S04]  /*b4a0*/  @P0 FFMA R28, R29, R28, R34 ;  /* 0x0000001c1d1c0223 */ /* 0x000fc80000000022 */
[----:B------:R-:W-:-:S04]  /*b4b0*/  @P0 FFMA R27, R28, R27, R29 ;  /* 0x0000001b1c1b0223 */ /* 0x000fc8000000001d */
[----:B------:R-:W-:-:S07]  /*b4c0*/  @P0 FMUL.FTZ R33, R27, 2.3283064365386962891e-10 ;  /* 0x2f8000001b210820 */ /* 0x000fce0000410000 */
.L_x_288:
[----:B------:R-:W-:Y:S02]  /*b4d0*/  HFMA2 R29, -RZ, RZ, 0, 0 ;  /* 0x00000000ff1d7431 */ /* 0x000fe400000001ff */
[----:B------:R-:W-:-:S04]  /*b4e0*/  IMAD.MOV.U32 R28, RZ, RZ, R4 ;  /* 0x000000ffff1c7224 */ /* 0x000fc800078e0004 */
[----:B------:R-:W-:Y:S05]  /*b4f0*/  RET.REL.NODEC R28 `(dual_graph_unified_kernel) ;  /* 0xffffff481cc07950 */ /* 0x000fea0003c3ffff */
        .weak           $__internal_3_$__cuda_sm3x_div_rn_noftz_f32_slowpath
        .type           $__internal_3_$__cuda_sm3x_div_rn_noftz_f32_slowpath,@function
        .size           $__internal_3_$__cuda_sm3x_div_rn_noftz_f32_slowpath,(.L_x_304 - $__internal_3_$__cuda_sm3x_div_rn_noftz_f32_slowpath)
$__internal_3_$__cuda_sm3x_div_rn_noftz_f32_slowpath:
[----:B------:R-:W-:Y:S01]  /*b500*/  SHF.R.U32.HI R27, RZ, 0x17, R4 ;  /* 0x00000017ff1b7819 */ /* 0x000fe20000011604 */
[----:B------:R-:W-:Y:S01]  /*b510*/  BSSY.RECONVERGENT B0, `(.L_x_289) ;  /* 0x0000062000007945 */ /* 0x000fe20003800200 */
[----:B------:R-:W-:Y:S02]  /*b520*/  SHF.R.U32.HI R34, RZ, 0x17, R3 ;  /* 0x00000017ff227819 */ /* 0x000fe40000011603 */
[----:B------:R-:W-:Y:S02]  /*b530*/  LOP3.LUT R27, R27, 0xff, RZ, 0xc0, !PT ;  /* 0x000000ff1b1b7812 */ /* 0x000fe400078ec0ff */
[----:B------:R-:W-:Y:S02]  /*b540*/  LOP3.LUT R34, R34, 0xff, RZ, 0xc0, !PT ;  /* 0x000000ff22227812 */ /* 0x000fe400078ec0ff */
[----:B------:R-:W-:-:S03]  /*b550*/  IADD3 R36, PT, PT, R27, -0x1, RZ ;  /* 0xffffffff1b247810 */ /* 0x000fc60007ffe0ff */
[----:B------:R-:W-:Y:S01]  /*b560*/  VIADD R33, R34, 0xffffffff ;  /* 0xffffffff22217836 */ /* 0x000fe20000000000 */
[----:B------:R-:W-:-:S04]  /*b570*/  ISETP.GT.U32.AND P0, PT, R36, 0xfd, PT ;  /* 0x000000fd2400780c */ /* 0x000fc80003f04070 */
[----:B------:R-:W-:-:S13]  /*b580*/  ISETP.GT.U32.OR P0, PT, R33, 0xfd, P0 ;  /* 0x000000fd2100780c */ /* 0x000fda0000704470 */
[----:B------:R-:W-:Y:S01]  /*b590*/  @!P0 MOV R29, RZ ;  /* 0x000000ff001d8202 */ /* 0x000fe20000000f00 */
[----:B------:R-:W-:Y:S06]  /*b5a0*/  @!P0 BRA `(.L_x_290) ;  /* 0x00000000005c8947 */ /* 0x000fec0003800000 */
[----:B------:R-:W-:Y:S02]  /*b5b0*/  FSETP.GTU.FTZ.AND P0, PT, |R3|, +INF , PT ;  /* 0x7f8000000300780b */ /* 0x000fe40003f1c200 */
[----:B------:R-:W-:-:S04]  /*b5c0*/  FSETP.GTU.FTZ.AND P2, PT, |R4|, +INF , PT ;  /* 0x7f8000000400780b */ /* 0x000fc80003f5c200 */
[----:B------:R-:W-:-:S13]  /*b5d0*/  PLOP3.LUT P0, PT, P0, P2, PT, 0xf8, 0x8f ;  /* 0x00000000008f781c */ /* 0x000fda0000705f70 */
[----:B------:R-:W-:Y:S05]  /*b5e0*/  @P0 BRA `(.L_x_291) ;  /* 0x00000004004c0947 */ /* 0x000fea0003800000 */
[----:B------:R-:W-:-:S13]  /*b5f0*/  LOP3.LUT P0, RZ, R4, 0x7fffffff, R3, 0xc8, !PT ;  /* 0x7fffffff04ff7812 */ /* 0x000fda000780c803 */
[----:B------:R-:W-:Y:S05]  /*b600*/  @!P0 BRA `(.L_x_292) ;  /* 0x00000004003c8947 */ /* 0x000fea0003800000 */
[C---:B------:R-:W-:Y:S02]  /*b610*/  FSETP.NEU.FTZ.AND P2, PT, |R3|.reuse, +INF , PT ;  /* 0x7f8000000300780b */ /* 0x040fe40003f5d200 */
[----:B------:R-:W-:Y:S02]  /*b620*/  FSETP.NEU.FTZ.AND P3, PT, |R4|, +INF , PT ;  /* 0x7f8000000400780b */ /* 0x000fe40003f7d200 */
[----:B------:R-:W-:-:S11]  /*b630*/  FSETP.NEU.FTZ.AND P0, PT, |R3|, +INF , PT ;  /* 0x7f8000000300780b */ /* 0x000fd60003f1d200 */
[----:B------:R-:W-:Y:S05]  /*b640*/  @!P3 BRA !P2, `(.L_x_292) ;  /* 0x00000004002cb947 */ /* 0x000fea0005000000 */
[----:B------:R-:W-:-:S04]  /*b650*/  LOP3.LUT P2, RZ, R3, 0x7fffffff, RZ, 0xc0, !PT ;  /* 0x7fffffff03ff7812 */ /* 0x000fc8000784c0ff */
[----:B------:R-:W-:-:S13]  /*b660*/  PLOP3.LUT P2, PT, P3, P2, PT, 0x2f, 0xf2 ;  /* 0x0000000000f2781c */ /* 0x000fda0001f44577 */
[----:B------:R-:W-:Y:S05]  /*b670*/  @P2 BRA `(.L_x_293) ;  /* 0x0000000400182947 */ /* 0x000fea0003800000 */
[----:B------:R-:W-:-:S04]  /*b680*/  LOP3.LUT P2, RZ, R4, 0x7fffffff, RZ, 0xc0, !PT ;  /* 0x7fffffff04ff7812 */ /* 0x000fc8000784c0ff */
[----:B------:R-:W-:-:S13]  /*b690*/  PLOP3.LUT P0, PT, P0, P2, PT, 0x2f, 0xf2 ;  /* 0x0000000000f2781c */ /* 0x000fda0000704577 */
[----:B------:R-:W-:Y:S05]  /*b6a0*/  @P0 BRA `(.L_x_294) ;  /* 0x0000000400000947 */ /* 0x000fea0003800000 */
[----:B------:R-:W-:Y:S02]  /*b6b0*/  ISETP.GE.AND P0, PT, R33, RZ, PT ;  /* 0x000000ff2100720c */ /* 0x000fe40003f06270 */
[----:B------:R-:W-:-:S11]  /*b6c0*/  ISETP.GE.AND P2, PT, R36, RZ, PT ;  /* 0x000000ff2400720c */ /* 0x000fd60003f46270 */
[----:B------:R-:W-:Y:S01]  /*b6d0*/  @P0 MOV R29, RZ ;  /* 0x000000ff001d0202 */ /* 0x000fe20000000f00 */
[----:B------:R-:W-:Y:S02]  /*b6e0*/  @!P0 IMAD.MOV.U32 R29, RZ, RZ, -0x40 ;  /* 0xffffffc0ff1d8424 */ /* 0x000fe400078e00ff */
[----:B------:R-:W-:Y:S01]  /*b6f0*/  @!P0 FFMA R3, R3, 1.84467440737095516160e+19, RZ ;  /* 0x5f80000003038823 */ /* 0x000fe200000000ff */
[----:B------:R-:W-:Y:S02]  /*b700*/  @!P2 FFMA R4, R4, 1.84467440737095516160e+19, RZ ;  /* 0x5f8000000404a823 */ /* 0x000fe400000000ff */
[----:B------:R-:W-:-:S07]  /*b710*/  @!P2 IADD3 R29, PT, PT, R29, 0x40, RZ ;  /* 0x000000401d1da810 */ /* 0x000fce0007ffe0ff */
.L_x_290:
[----:B------:R-:W-:Y:S01]  /*b720*/  LEA R33, R27, 0xc0800000, 0x17 ;  /* 0xc08000001b217811 */ /* 0x000fe200078eb8ff */
[----:B------:R-:W-:Y:S01]  /*b730*/  VIADD R34, R34, 0xffffff81 ;  /* 0xffffff8122227836 */ /* 0x000fe20000000000 */
[----:B------:R-:W-:Y:S02]  /*b740*/  BSSY.RECONVERGENT B1, `(.L_x_295) ;  /* 0x0000035000017945 */ /* 0x000fe40003800200 */
[----:B------:R-:W-:Y:S01]  /*b750*/  IADD3 R42, PT, PT, -R33, R4, RZ ;  /* 0x00000004212a7210 */ /* 0x000fe20007ffe1ff */
[C---:B------:R-:W-:Y:S01]  /*b760*/  IMAD R3, R34.reuse, -0x800000, R3 ;  /* 0xff80000022037824 */ /* 0x040fe200078e0203 */
[----:B------:R-:W-:Y:S02]  /*b770*/  IADD3 R34, PT, PT, R34, 0x7f, -R27 ;  /* 0x0000007f22227810 */ /* 0x000fe40007ffe81b */
[----:B------:R-:W0:Y:S01]  /*b780*/  MUFU.RCP R33, R42 ;  /* 0x0000002a00217308 */ /* 0x000e220000001000 */
[----:B------:R-:W-:Y:S01]  /*b790*/  FADD.FTZ R4, -R42, -RZ ;  /* 0x800000ff2a047221 */ /* 0x000fe20000010100 */
[----:B------:R-:W-:-:S03]  /*b7a0*/  IADD3 R34, PT, PT, R34, R29, RZ ;  /* 0x0000001d22227210 */ /* 0x000fc60007ffe0ff */
        /* <DEDUP_REMOVED lines=8> */
[----:B------:R-:W-:-:S04]  /*b830*/  LOP3.LUT R27, R4, 0xff, RZ, 0xc0, !PT ;  /* 0x000000ff041b7812 */ /* 0x000fc800078ec0ff */
[----:B------:R-:W-:-:S05]  /*b840*/  IADD3 R4, PT, PT, R27, R34, RZ ;  /* 0x000000221b047210 */ /* 0x000fca0007ffe0ff */
        /* <DEDUP_REMOVED lines=11> */
[CCC-:B------:R-:W-:Y:S01]  /*b900*/  FFMA.RP R27, R33.reuse, R41.reuse, R36.reuse ;  /* 0x00000029211b7223 */ /* 0x1c0fe20000008024 */
[----:B------:R-:W-:Y:S01]  /*b910*/  FFMA.RM R36, R33, R41, R36 ;  /* 0x0000002921247223 */ /* 0x000fe20000004024 */
[C---:B------:R-:W-:Y:S02]  /*b920*/  IADD3 R33, PT, PT, R4.reuse, 0x20, RZ ;  /* 0x0000002004217810 */ /* 0x040fe40007ffe0ff */
[----:B------:R-:W-:Y:S02]  /*b930*/  LOP3.LUT R29, R29, 0x7fffff, RZ, 0xc0, !PT ;  /* 0x007fffff1d1d7812 */ /* 0x000fe400078ec0ff */
[C---:B------:R-:W-:Y:S02]  /*b940*/  ISETP.NE.AND P3, PT, R4.reuse, RZ, PT ;  /* 0x000000ff0400720c */ /* 0x040fe40003f65270 */
[----:B------:R-:W-:Y:S02]  /*b950*/  LOP3.LUT R34, R29, 0x800000, RZ, 0xfc, !PT ;  /* 0x008000001d227812 */ /* 0x000fe400078efcff */
[----:B------:R-:W-:-:S02]  /*b960*/  ISETP.NE.AND P2, PT, R4, RZ, PT ;  /* 0x000000ff0400720c */ /* 0x000fc40003f45270 */
[----:B------:R-:W-:Y:S02]  /*b970*/  IADD3 R4, PT, PT, -R4, RZ, RZ ;  /* 0x000000ff04047210 */ /* 0x000fe40007ffe1ff */
[----:B------:R-:W-:Y:S02]  /*b980*/  SHF.L.U32 R33, R34, R33, RZ ;  /* 0x0000002122217219 */ /* 0x000fe400000006ff */
[----:B------:R-:W-:Y:S02]  /*b990*/  FSETP.NEU.FTZ.AND P0, PT, R27, R36, PT ;  /* 0x000000241b00720b */ /* 0x000fe40003f1d000 */
[----:B------:R-:W-:Y:S02]  /*b9a0*/  SEL R29, R4, RZ, P3 ;  /* 0x000000ff041d7207 */ /* 0x000fe40001800000 */
[----:B------:R-:W-:Y:S02]  /*b9b0*/  ISETP.NE.AND P2, PT, R33, RZ, P2 ;  /* 0x000000ff2100720c */ /* 0x000fe40001745270 */
[----:B------:R-:W-:-:S02]  /*b9c0*/  SHF.R.U32.HI R29, RZ, R29, R34 ;  /* 0x0000001dff1d7219 */ /* 0x000fc40000011622 */
[----:B------:R-:W-:Y:S02]  /*b9d0*/  PLOP3.LUT P0, PT, P0, P2, PT, 0xf8, 0x8f ;  /* 0x00000000008f781c */ /* 0x000fe40000705f70 */
[----:B------:R-:W-:Y:S02]  /*b9e0*/  SHF.R.U32.HI R27, RZ, 0x1, R29 ;  /* 0x00000001ff1b7819 */ /* 0x000fe4000001161d */
[----:B------:R-:W-:-:S04]  /*b9f0*/  SEL R4, RZ, 0x1, !P0 ;  /* 0x00000001ff047807 */ /* 0x000fc80004000000 */
[----:B------:R-:W-:-:S04]  /*ba00*/  LOP3.LUT R4, R4, 0x1, R27, 0xf8, !PT ;  /* 0x0000000104047812 */ /* 0x000fc800078ef81b */
[----:B------:R-:W-:-:S05]  /*ba10*/  LOP3.LUT R4, R4, R29, RZ, 0xc0, !PT ;  /* 0x0000001d04047212 */ /* 0x000fca00078ec0ff */
[----:B------:R-:W-:-:S05]  /*ba20*/  IMAD.IADD R4, R27, 0x1, R4 ;  /* 0x000000011b047824 */ /* 0x000fca00078e0204 */
[----:B------:R-:W-:Y:S01]  /*ba30*/  LOP3.LUT R3, R4, R3, RZ, 0xfc, !PT ;  /* 0x0000000304037212 */ /* 0x000fe200078efcff */
[----:B------:R-:W-:Y:S06]  /*ba40*/  BRA `(.L_x_298) ;  /* 0x0000000000107947 */ /* 0x000fec0003800000 */
.L_x_297:
[----:B------:R-:W-:-:S04]  /*ba50*/  LOP3.LUT R3, R3, 0x80000000, RZ, 0xc0, !PT ;  /* 0x8000000003037812 */ /* 0x000fc800078ec0ff */
[----:B------:R-:W-:Y:S01]  /*ba60*/  LOP3.LUT R3, R3, 0x7f800000, RZ, 0xfc, !PT ;  /* 0x7f80000003037812 */ /* 0x000fe200078efcff */
[----:B------:R-:W-:Y:S06]  /*ba70*/  BRA `(.L_x_298) ;  /* 0x0000000000047947 */ /* 0x000fec0003800000 */
.L_x_296:
[----:B------:R-:W-:-:S07]  /*ba80*/  LEA R3, R34, R3, 0x17 ;  /* 0x0000000322037211 */ /* 0x000fce00078eb8ff */
.L_x_298:
[----:B------:R-:W-:Y:S05]  /*ba90*/  BSYNC.RECONVERGENT B1 ;  /* 0x0000000000017941 */ /* 0x000fea0003800200 */
.L_x_295:
[----:B------:R-:W-:Y:S05]  /*baa0*/  BRA `(.L_x_299) ;  /* 0x0000000000207947 */ /* 0x000fea0003800000 */
.L_x_294:
[----:B------:R-:W-:-:S04]  /*bab0*/  LOP3.LUT R3, R4, 0x80000000, R3, 0x48, !PT ;  /* 0x8000000004037812 */ /* 0x000fc800078e4803 */
[----:B------:R-:W-:Y:S01]  /*bac0*/  LOP3.LUT R3, R3, 0x7f800000, RZ, 0xfc, !PT ;  /* 0x7f80000003037812 */ /* 0x000fe200078efcff */
[----:B------:R-:W-:Y:S06]  /*bad0*/  BRA `(.L_x_299) ;  /* 0x0000000000147947 */ /* 0x000fec0003800000 */
.L_x_293:
[----:B------:R-:W-:Y:S01]  /*bae0*/  LOP3.LUT R3, R4, 0x80000000, R3, 0x48, !PT ;  /* 0x8000000004037812 */ /* 0x000fe200078e4803 */
[----:B------:R-:W-:Y:S06]  /*baf0*/  BRA `(.L_x_299) ;  /* 0x00000000000c7947 */ /* 0x000fec0003800000 */
.L_x_292:
[----:B------:R-:W0:Y:S01]  /*bb00*/  MUFU.RSQ R3, -QNAN ;  /* 0xffc0000000037908 */ /* 0x000e220000001400 */
[----:B------:R-:W-:Y:S05]  /*bb10*/  BRA `(.L_x_299) ;  /* 0x0000000000047947 */ /* 0x000fea0003800000 */
.L_x_291:
[----:B------:R-:W-:-:S07]  /*bb20*/  FADD.FTZ R3, R3, R4 ;  /* 0x0000000403037221 */ /* 0x000fce0000010000 */
.L_x_299:
[----:B------:R-:W-:Y:S05]  /*bb30*/  BSYNC.RECONVERGENT B0 ;  /* 0x0000000000007941 */ /* 0x000fea0003800200 */
.L_x_289:
[----:B------:R-:W-:-:S04]  /*bb40*/  HFMA2 R29, -RZ, RZ, 0, 0 ;  /* 0x00000000ff1d7431 */ /* 0x000fc800000001ff */
[----:B0-----:R-:W-:Y:S05]  /*bb50*/  RET.REL.NODEC R28 `(dual_graph_unified_kernel) ;  /* 0xffffff441c287950 */ /* 0x001fea0003c3ffff */
.L_x_300:
        /* <DEDUP_REMOVED lines=10> */
.L_x_304:


//--------------------- .nv.shared.reserved.0     --------------------------
	.section	.nv.shared.reserved.0,"aw",@nobits
	.weak		__nv_reservedSMEM_offset_0_alias
	.size		__nv_reservedSMEM_offset_0_alias, 0, 64
	.other		__nv_reservedSMEM_offset_0_alias,@"STO_CUDA_RESERVED_SHARED STV_DEFAULT"
__nv_reservedSMEM_offset_0_alias:
	.zero		0
	.zero		64


//--------------------- .nv.shared.dual_graph_unified_kernel --------------------------
	.section	.nv.shared.dual_graph_unified_kernel,"aw",@nobits
	.sectionflags	@""
	.align	4
.nv.shared.dual_graph_unified_kernel:
	.zero		5120


//--------------------- .nv.constant0.precompute_ideal_distances_kernel --------------------------
	.section	.nv.constant0.precompute_ideal_distances_kernel,"a",@progbits
	.sectionflags	@""
	.align	4
.nv.constant0.precompute_ideal_distances_kernel:
	.zero		1016


//--------------------- .nv.constant0.dual_graph_unified_kernel --------------------------
	.section	.nv.constant0.dual_graph_unified_kernel,"a",@progbits
	.sectionflags	@""
	.align	4
.nv.constant0.dual_graph_unified_kernel:
	.zero		1024


//--------------------- SYMBOLS --------------------------

	.type		.nv.reservedSmem.offset0,@object
	.size		.nv.reservedSmem.offset0,0x4
	.type		.nv.reservedSmem.cap,@object
	.size		.nv.reservedSmem.cap,0x4
